	.target	sm_90a

	.elftype	@"ET_EXEC"


//--------------------- .note.nv.tkinfo           --------------------------
	.section	.note.nv.tkinfo,"",@"SHT_NOTE"
	.sectionflags	@"SHF_NOTE_NV_TKINFO"
	.tkinfo
        /*0018*/ 	.word	0x00000002
        /*0030*/ 	.string	""
        /*0030*/ 	.string	"ptxas"
        /*0030*/ 	.string	"Cuda compilation tools, release 13.0, V13.0.88"
        /*0030*/ 	.string	"Build cuda_13.0.r13.0/compiler.36424714_0"
        /*0030*/ 	.string	"-arch sm_90a -m 64 "



//--------------------- .note.nv.cuinfo           --------------------------
	.section	.note.nv.cuinfo,"",@"SHT_NOTE"
	.sectionflags	@"SHF_NOTE_NV_CUINFO"
        /*0018*/ 	.short	0x0002
        /*001a*/ 	.short	0x005a
        /*001c*/ 	.short	0x0082
	.zero		2


//--------------------- .nv.info                  --------------------------
	.section	.nv.info,"",@"SHT_CUDA_INFO"
	.align	4


	//----- nvinfo : EIATTR_REGCOUNT
	.align		4
        /*0000*/ 	.byte	0x04, 0x2f
        /*0002*/ 	.short	(.L_15 - .L_14)
	.align		4
.L_14:
        /*0004*/ 	.word	index@(_ZN7cutlass13device_kernelINS_4gemm6kernel13GemmUniversalIN4cute5tupleIJiiiiEEENS1_10collective13CollectiveMmaINS1_34MainloopSm90TmaGmmaWarpSpecializedILi7ENS5_IJNS4_1CILi2EEESB_NSA_ILi1EEEEEENS1_35KernelTmaWarpSpecializedCooperativeEEENS5_IJNSA_ILi256EEESG_NSA_ILi32EEEEEENS_6half_tENS5_IJlSC_lEEESJ_SK_NS4_8TiledMMAINS4_8MMA_AtomIJNS4_4SM904GMMA26MMA_64x256x16_F32F16F16_SSILNSO_5MajorE0ELSQ_0ELNSO_7ScaleInE1ELSR_1EEEEEENS4_6LayoutINS5_IJSB_SC_SC_EEENS5_IJSC_NSA_ILi0EEESW_EEEEENS5_IJNS4_10UnderscoreESZ_SZ_EEEEENS4_23SM90_TMA_LOAD_MULTICASTENS4_14ComposedLayoutINS4_7SwizzleILi2ELi4ELi3EEENS4_18smem_ptr_flag_bitsILi16EEENSU_INS5_IJNSA_ILi8EEESH_EEENS5_IJSH_SC_EEEEEEEvNS4_8identityES12_S1C_vS1D_EENS_8epilogue10collective6detail29Sm90TmaWarpSpecializedAdapterINS1G_15DefaultEpilogueISJ_SK_SK_NS1F_6thread17LinearCombinationISJ_Li1EffLNS1K_9ScaleType4KindE0ELNS_15FloatRoundStyleE2ESJ_EENS1_15EpilogueDefaultEEEEEvvEEEEvNT_6ParamsE)
        /*0008*/ 	.word	0x000000a8


	//----- nvinfo : EIATTR_FRAME_SIZE
	.align		4
.L_15:
        /*000c*/ 	.byte	0x04, 0x11
        /*000e*/ 	.short	(.L_17 - .L_16)
	.align		4
.L_16:
        /*0010*/ 	.word	index@(_ZN7cutlass13device_kernelINS_4gemm6kernel13GemmUniversalIN4cute5tupleIJiiiiEEENS1_10collective13CollectiveMmaINS1_34MainloopSm90TmaGmmaWarpSpecializedILi7ENS5_IJNS4_1CILi2EEESB_NSA_ILi1EEEEEENS1_35KernelTmaWarpSpecializedCooperativeEEENS5_IJNSA_ILi256EEESG_NSA_ILi32EEEEEENS_6half_tENS5_IJlSC_lEEESJ_SK_NS4_8TiledMMAINS4_8MMA_AtomIJNS4_4SM904GMMA26MMA_64x256x16_F32F16F16_SSILNSO_5MajorE0ELSQ_0ELNSO_7ScaleInE1ELSR_1EEEEEENS4_6LayoutINS5_IJSB_SC_SC_EEENS5_IJSC_NSA_ILi0EEESW_EEEEENS5_IJNS4_10UnderscoreESZ_SZ_EEEEENS4_23SM90_TMA_LOAD_MULTICASTENS4_14ComposedLayoutINS4_7SwizzleILi2ELi4ELi3EEENS4_18smem_ptr_flag_bitsILi16EEENSU_INS5_IJNSA_ILi8EEESH_EEENS5_IJSH_SC_EEEEEEEvNS4_8identityES12_S1C_vS1D_EENS_8epilogue10collective6detail29Sm90TmaWarpSpecializedAdapterINS1G_15DefaultEpilogueISJ_SK_SK_NS1F_6thread17LinearCombinationISJ_Li1EffLNS1K_9ScaleType4KindE0ELNS_15FloatRoundStyleE2ESJ_EENS1_15EpilogueDefaultEEEEEvvEEEEvNT_6ParamsE)
        /*0014*/ 	.word	0x000004c0


	//----- nvinfo : EIATTR_MIN_STACK_SIZE
	.align		4
.L_17:
        /*0018*/ 	.byte	0x04, 0x12
        /*001a*/ 	.short	(.L_19 - .L_18)
	.align		4
.L_18:
        /*001c*/ 	.word	index@(_ZN7cutlass13device_kernelINS_4gemm6kernel13GemmUniversalIN4cute5tupleIJiiiiEEENS1_10collective13CollectiveMmaINS1_34MainloopSm90TmaGmmaWarpSpecializedILi7ENS5_IJNS4_1CILi2EEESB_NSA_ILi1EEEEEENS1_35KernelTmaWarpSpecializedCooperativeEEENS5_IJNSA_ILi256EEESG_NSA_ILi32EEEEEENS_6half_tENS5_IJlSC_lEEESJ_SK_NS4_8TiledMMAINS4_8MMA_AtomIJNS4_4SM904GMMA26MMA_64x256x16_F32F16F16_SSILNSO_5MajorE0ELSQ_0ELNSO_7ScaleInE1ELSR_1EEEEEENS4_6LayoutINS5_IJSB_SC_SC_EEENS5_IJSC_NSA_ILi0EEESW_EEEEENS5_IJNS4_10UnderscoreESZ_SZ_EEEEENS4_23SM90_TMA_LOAD_MULTICASTENS4_14ComposedLayoutINS4_7SwizzleILi2ELi4ELi3EEENS4_18smem_ptr_flag_bitsILi16EEENSU_INS5_IJNSA_ILi8EEESH_EEENS5_IJSH_SC_EEEEEEEvNS4_8identityES12_S1C_vS1D_EENS_8epilogue10collective6detail29Sm90TmaWarpSpecializedAdapterINS1G_15DefaultEpilogueISJ_SK_SK_NS1F_6thread17LinearCombinationISJ_Li1EffLNS1K_9ScaleType4KindE0ELNS_15FloatRoundStyleE2ESJ_EENS1_15EpilogueDefaultEEEEEvvEEEEvNT_6ParamsE)
        /*0020*/ 	.word	0x000004c0
.L_19:


//--------------------- .nv.compat                --------------------------
	.section	.nv.compat,"",@"SHT_CUDA_COMPAT_INFO"
	.align	4
        /*0000*/ 	.byte	0x02, 0x09, 0x01, 0x00, 0x02, 0x02, 0x04, 0x00, 0x02, 0x05, 0x05, 0x00, 0x03, 0x07, 0x01, 0x01
        /*0010*/ 	.byte	0x02, 0x03, 0x01, 0x00, 0x02, 0x06, 0x01, 0x00, 0x04, 0x0b, 0x08, 0x00, 0x00, 0x00, 0x00, 0x00
        /*0020*/ 	.byte	0x00, 0x00, 0x00, 0x00


//--------------------- .nv.info._ZN7cutlass13device_kernelINS_4gemm6kernel13GemmUniversalIN4cute5tupleIJiiiiEEENS1_10collective13CollectiveMmaINS1_34MainloopSm90TmaGmmaWarpSpecializedILi7ENS5_IJNS4_1CILi2EEESB_NSA_ILi1EEEEEENS1_35KernelTmaWarpSpecializedCooperativeEEENS5_IJNSA_ILi256EEESG_NSA_ILi32EEEEEENS_6half_tENS5_IJlSC_lEEESJ_SK_NS4_8TiledMMAINS4_8MMA_AtomIJNS4_4SM904GMMA26MMA_64x256x16_F32F16F16_SSILNSO_5MajorE0ELSQ_0ELNSO_7ScaleInE1ELSR_1EEEEEENS4_6LayoutINS5_IJSB_SC_SC_EEENS5_IJSC_NSA_ILi0EEESW_EEEEENS5_IJNS4_10UnderscoreESZ_SZ_EEEEENS4_23SM90_TMA_LOAD_MULTICASTENS4_14ComposedLayoutINS4_7SwizzleILi2ELi4ELi3EEENS4_18smem_ptr_flag_bitsILi16EEENSU_INS5_IJNSA_ILi8EEESH_EEENS5_IJSH_SC_EEEEEEEvNS4_8identityES12_S1C_vS1D_EENS_8epilogue10collective6detail29Sm90TmaWarpSpecializedAdapterINS1G_15DefaultEpilogueISJ_SK_SK_NS1F_6thread17LinearCombinationISJ_Li1EffLNS1K_9ScaleType4KindE0ELNS_15FloatRoundStyleE2ESJ_EENS1_15EpilogueDefaultEEEEEvvEEEEvNT_6ParamsE --------------------------
	.section	.nv.info._ZN7cutlass13device_kernelINS_4gemm6kernel13GemmUniversalIN4cute5tupleIJiiiiEEENS1_10collective13CollectiveMmaINS1_34MainloopSm90TmaGmmaWarpSpecializedILi7ENS5_IJNS4_1CILi2EEESB_NSA_ILi1EEEEEENS1_35KernelTmaWarpSpecializedCooperativeEEENS5_IJNSA_ILi256EEESG_NSA_ILi32EEEEEENS_6half_tENS5_IJlSC_lEEESJ_SK_NS4_8TiledMMAINS4_8MMA_AtomIJNS4_4SM904GMMA26MMA_64x256x16_F32F16F16_SSILNSO_5MajorE0ELSQ_0ELNSO_7ScaleInE1ELSR_1EEEEEENS4_6LayoutINS5_IJSB_SC_SC_EEENS5_IJSC_NSA_ILi0EEESW_EEEEENS5_IJNS4_10UnderscoreESZ_SZ_EEEEENS4_23SM90_TMA_LOAD_MULTICASTENS4_14ComposedLayoutINS4_7SwizzleILi2ELi4ELi3EEENS4_18smem_ptr_flag_bitsILi16EEENSU_INS5_IJNSA_ILi8EEESH_EEENS5_IJSH_SC_EEEEEEEvNS4_8identityES12_S1C_vS1D_EENS_8epilogue10collective6detail29Sm90TmaWarpSpecializedAdapterINS1G_15DefaultEpilogueISJ_SK_SK_NS1F_6thread17LinearCombinationISJ_Li1EffLNS1K_9ScaleType4KindE0ELNS_15FloatRoundStyleE2ESJ_EENS1_15EpilogueDefaultEEEEEvvEEEEvNT_6ParamsE,"",@"SHT_CUDA_INFO"
	.sectionflags	@""
	.align	4


	//----- nvinfo : EIATTR_CUDA_API_VERSION
	.align		4
        /*0000*/ 	.byte	0x04, 0x37
        /*0002*/ 	.short	(.L_21 - .L_20)
.L_20:
        /*0004*/ 	.word	0x00000082


	//----- nvinfo : EIATTR_KPARAM_INFO
	.align		4
.L_21:
        /*0008*/ 	.byte	0x04, 0x17
        /*000a*/ 	.short	(.L_23 - .L_22)
.L_22:
        /*000c*/ 	.word	0x00000000
        /*0010*/ 	.short	0x0000
        /*0012*/ 	.short	0x0070
        /*0014*/ 	.byte	0x00, 0xf0, 0x01, 0x10


	//----- nvinfo : EIATTR_SPARSE_MMA_MASK
	.align		4
.L_23:
        /*0018*/ 	.byte	0x03, 0x50
        /*001a*/ 	.short	0x0000


	//----- nvinfo : EIATTR_MAXREG_COUNT
	.align		4
        /*001c*/ 	.byte	0x03, 0x1b
        /*001e*/ 	.short	0x00a8


	//----- nvinfo : EIATTR_NUM_BARRIERS
	.align		4
        /*0020*/ 	.byte	0x02, 0x4c
        /*0022*/ 	.byte	0x01
	.zero		1


	//----- nvinfo : EIATTR_EXTERNS
	.align		4
        /*0024*/ 	.byte	0x04, 0x0f
        /*0026*/ 	.short	(.L_25 - .L_24)


	//   ....[0]....
	.align		4
.L_24:
        /*0028*/ 	.word	index@(__assertfail)


	//----- nvinfo : EIATTR_ANNOTATIONS
	.align		4
.L_25:
        /*002c*/ 	.byte	0x04, 0x55
        /*002e*/ 	.short	(.L_27 - .L_26)


	//   ....[0]....
.L_26:
        /*0030*/ 	.word	0x00000001
        /*0034*/ 	.byte	0x60, 0x0a, 0x00, 0x00, 0x01, 0x00, 0x00, 0x00, 0x70, 0x0a, 0x00, 0x00, 0x01, 0x00, 0x00, 0x00
        /* <DEDUP_REMOVED lines=380> */
        /*1804*/ 	.byte	0x20, 0x71, 0x01, 0x00


	//----- nvinfo : EIATTR_MERCURY_ISA_VERSION
	.align		4
.L_27:
        /*1808*/ 	.byte	0x03, 0x5f
        /*180a*/ 	.short	0x0101


	//----- nvinfo : EIATTR_INT_WARP_WIDE_INSTR_OFFSETS
	.align		4
        /*180c*/ 	.byte	0x04, 0x31
        /*180e*/ 	.short	(.L_29 - .L_28)


	//   ....[0]....
.L_28:
        /*1810*/ 	.word	0x000005e0


	//   ....[1]....
        /*1814*/ 	.word	0x000005f0


	//   ....[2]....
        /*1818*/ 	.word	0x00000760


	//----- nvinfo : EIATTR_COOP_GROUP_MASK_REGIDS
	.align		4
.L_29:
        /*181c*/ 	.byte	0x04, 0x29
        /*181e*/ 	.short	(.L_31 - .L_30)


	//   ....[0]....
.L_30:
        /*1820*/ 	.word	0xffffffff


	//   ....[1]....
        /*1824*/ 	.word	0xffffffff


	//   ....[2]....
        /*1828*/ 	.word	0xffffffff


	//   ....[3]....
        /*182c*/ 	.word	0xffffffff


	//   ....[4]....
        /*1830*/ 	.word	0xffffffff


	//   ....[5]....
        /*1834*/ 	.word	0xffffffff


	//----- nvinfo : EIATTR_COOP_GROUP_INSTR_OFFSETS
	.align		4
.L_31:
        /*1838*/ 	.byte	0x04, 0x28
        /*183a*/ 	.short	(.L_33 - .L_32)


	//   ....[0]....
.L_32:
        /*183c*/ 	.word	0x00000070


	//   ....[1]....
        /*1840*/ 	.word	0x00000080


	//   ....[2]....
        /*1844*/ 	.word	0x000001a0


	//   ....[3]....
        /*1848*/ 	.word	0x00000430


	//   ....[4]....
        /*184c*/ 	.word	0x000008a0


	//   ....[5]....
        /*1850*/ 	.word	0x00001470


	//----- nvinfo : EIATTR_REG_RECONFIG
	.align		4
.L_33:
        /*1854*/ 	.byte	0x01, 0x54
	.zero		2


	//----- nvinfo : EIATTR_SYSCALL_OFFSETS
	.align		4
        /*1858*/ 	.byte	0x04, 0x46
        /*185a*/ 	.short	(.L_35 - .L_34)


	//   ....[0]....
.L_34:
        /*185c*/ 	.word	0x00001620


	//----- nvinfo : EIATTR_MBARRIER_INSTR_OFFSETS
	.align		4
.L_35:
        /*1860*/ 	.byte	0x04, 0x39
        /*1862*/ 	.short	(.L_37 - .L_36)


	//   ....[0]....
.L_36:
        /*1864*/ 	.word	0x00000320
        /*1868*/ 	.word	0x000000ff
        /*186c*/ 	.word	0x00000000
        /*1870*/ 	.short	0x0100
        /*1872*/ 	.byte	0x08
	.zero		1


	//   ....[1]....
        /*1874*/ 	.word	0x00000330
        /*1878*/ 	.word	0x000000ff
        /*187c*/ 	.word	0x00000038
        /*1880*/ 	.short	0x0100
        /*1882*/ 	.byte	0x08
	.zero		1


	//   ....[2]....
        /*1884*/ 	.word	0x00000340
        /*1888*/ 	.word	0x000000ff
        /*188c*/ 	.word	0x00000008
        /*1890*/ 	.short	0x0100
        /*1892*/ 	.byte	0x08
	.zero		1


	//   ....[3]....
        /*1894*/ 	.word	0x00000350
        /*1898*/ 	.word	0x000000ff
        /*189c*/ 	.word	0x00000040
        /*18a0*/ 	.short	0x0100
        /*18a2*/ 	.byte	0x08
	.zero		1


	//   ....[4]....
        /*18a4*/ 	.word	0x00000360
        /*18a8*/ 	.word	0x000000ff
        /*18ac*/ 	.word	0x00000010
        /*18b0*/ 	.short	0x0100
        /*18b2*/ 	.byte	0x08
	.zero		1


	//   ....[5]....
        /*18b4*/ 	.word	0x00000370
        /*18b8*/ 	.word	0x000000ff
        /*18bc*/ 	.word	0x00000048
        /*18c0*/ 	.short	0x0100
        /*18c2*/ 	.byte	0x08
	.zero		1


	//   ....[6]....
        /*18c4*/ 	.word	0x00000380
        /*18c8*/ 	.word	0x000000ff
        /*18cc*/ 	.word	0x00000018
        /*18d0*/ 	.short	0x0100
        /*18d2*/ 	.byte	0x08
	.zero		1


	//   ....[7]....
        /*18d4*/ 	.word	0x00000390
        /*18d8*/ 	.word	0x000000ff
        /*18dc*/ 	.word	0x00000050
        /*18e0*/ 	.short	0x0100
        /*18e2*/ 	.byte	0x08
	.zero		1


	//   ....[8]....
        /*18e4*/ 	.word	0x000003a0
        /*18e8*/ 	.word	0x000000ff
        /*18ec*/ 	.word	0x00000020
        /*18f0*/ 	.short	0x0100
        /*18f2*/ 	.byte	0x08
	.zero		1


	//   ....[9]....
        /*18f4*/ 	.word	0x000003b0
        /*18f8*/ 	.word	0x000000ff
        /*18fc*/ 	.word	0x00000058
        /*1900*/ 	.short	0x0100
        /*1902*/ 	.byte	0x08
	.zero		1


	//   ....[10]....
        /*1904*/ 	.word	0x000003c0
        /*1908*/ 	.word	0x000000ff
        /*190c*/ 	.word	0x00000028
        /*1910*/ 	.short	0x0100
        /*1912*/ 	.byte	0x08
	.zero		1


	//   ....[11]....
        /*1914*/ 	.word	0x000003d0
        /*1918*/ 	.word	0x000000ff
        /*191c*/ 	.word	0x00000060
        /*1920*/ 	.short	0x0100
        /*1922*/ 	.byte	0x08
	.zero		1


	//   ....[12]....
        /*1924*/ 	.word	0x000003e0
        /*1928*/ 	.word	0x000000ff
        /*192c*/ 	.word	0x00000030
        /*1930*/ 	.short	0x0100
        /*1932*/ 	.byte	0x08
	.zero		1


	//   ....[13]....
        /*1934*/ 	.word	0x000003f0
        /*1938*/ 	.word	0x000000ff
        /*193c*/ 	.word	0x00000068
        /*1940*/ 	.short	0x0100
        /*1942*/ 	.byte	0x08
	.zero		1


	//   ....[14]....
        /*1944*/ 	.word	0x000007d0
        /*1948*/ 	.word	0x000000ff
        /*194c*/ 	.word	0x00000080
        /*1950*/ 	.short	0x0100
        /*1952*/ 	.byte	0x06
	.zero		1


	//   ....[15]....
        /*1954*/ 	.word	0x00000800
        /*1958*/ 	.word	0x000000ff
        /*195c*/ 	.word	0x00000088
        /*1960*/ 	.short	0x0100
        /*1962*/ 	.byte	0x06
	.zero		1


	//   ....[16]....
        /*1964*/ 	.word	0x00001700
        /*1968*/ 	.word	0x00000004
        /*196c*/ 	.word	0x00000000
        /*1970*/ 	.short	0x010a
        /*1972*/ 	.byte	0x3f
	.zero		1


	//   ....[17]....
        /*1974*/ 	.word	0x00001740
        /*1978*/ 	.word	0x00000004
        /*197c*/ 	.word	0x00000000
        /*1980*/ 	.short	0x010a
        /*1982*/ 	.byte	0x3f
	.zero		1


	//   ....[18]....
        /*1984*/ 	.word	0x00002cd0
        /*1988*/ 	.word	0x00000005
        /*198c*/ 	.word	0x00000000
        /*1990*/ 	.short	0x010a
        /*1992*/ 	.byte	0x3f
	.zero		1


	//   ....[19]....
        /*1994*/ 	.word	0x00002d10
        /*1998*/ 	.word	0x00000005
        /*199c*/ 	.word	0x00000000
        /*19a0*/ 	.short	0x010a
        /*19a2*/ 	.byte	0x3f
	.zero		1


	//   ....[20]....
        /*19a4*/ 	.word	0x00004d30
        /*19a8*/ 	.word	0x00000005
        /*19ac*/ 	.word	0x00000000
        /*19b0*/ 	.short	0x0101
        /*19b2*/ 	.byte	0x3f
	.zero		1


	//   ....[21]....
        /*19b4*/ 	.word	0x00004f60
        /*19b8*/ 	.word	0x00000000
        /*19bc*/ 	.word	0x00000000
        /*19c0*/ 	.short	0x0101
        /*19c2*/ 	.byte	0x3f
	.zero		1


	//   ....[22]....
        /*19c4*/ 	.word	0x00016c40
        /*19c8*/ 	.word	0x0000000a
        /*19cc*/ 	.word	0x00000038
        /*19d0*/ 	.short	0x010a
        /*19d2*/ 	.byte	0x3f
	.zero		1


	//   ....[23]....
        /*19d4*/ 	.word	0x00017030
        /*19d8*/ 	.word	0x00000003
        /*19dc*/ 	.word	0x00000088
        /*19e0*/ 	.short	0x0101
        /*19e2*/ 	.byte	0x3f
	.zero		1


	//   ....[24]....
        /*19e4*/ 	.word	0x00017820
        /*19e8*/ 	.word	0x00000005
        /*19ec*/ 	.word	0x00000000
        /*19f0*/ 	.short	0x010a
        /*19f2*/ 	.byte	0x3f
	.zero		1


	//   ....[25]....
        /*19f4*/ 	.word	0x000178b0
        /*19f8*/ 	.word	0x00000007
        /*19fc*/ 	.word	0x00000000
        /*1a00*/ 	.short	0x010a
        /*1a02*/ 	.byte	0x3f
	.zero		1


	//   ....[26]....
        /*1a04*/ 	.word	0x00017940
        /*1a08*/ 	.word	0x00000007
        /*1a0c*/ 	.word	0x00000000
        /*1a10*/ 	.short	0x010a
        /*1a12*/ 	.byte	0x3f
	.zero		1


	//   ....[27]....
        /*1a14*/ 	.word	0x000179d0
        /*1a18*/ 	.word	0x00000007
        /*1a1c*/ 	.word	0x00000000
        /*1a20*/ 	.short	0x010a
        /*1a22*/ 	.byte	0x3f
	.zero		1


	//   ....[28]....
        /*1a24*/ 	.word	0x00017a60
        /*1a28*/ 	.word	0x00000007
        /*1a2c*/ 	.word	0x00000000
        /*1a30*/ 	.short	0x010a
        /*1a32*/ 	.byte	0x3f
	.zero		1


	//   ....[29]....
        /*1a34*/ 	.word	0x00017af0
        /*1a38*/ 	.word	0x00000007
        /*1a3c*/ 	.word	0x00000000
        /*1a40*/ 	.short	0x010a
        /*1a42*/ 	.byte	0x3f
	.zero		1


	//   ....[30]....
        /*1a44*/ 	.word	0x00017b80
        /*1a48*/ 	.word	0x00000003
        /*1a4c*/ 	.word	0x00000000
        /*1a50*/ 	.short	0x010a
        /*1a52*/ 	.byte	0x3f
	.zero		1


	//   ....[31]....
        /*1a54*/ 	.word	0x00017be0
        /*1a58*/ 	.word	0x00000004
        /*1a5c*/ 	.word	0x00000000
        /*1a60*/ 	.short	0x010a
        /*1a62*/ 	.byte	0x3f
	.zero		1


	//   ....[32]....
        /*1a64*/ 	.word	0x00017c30
        /*1a68*/ 	.word	0x00000005
        /*1a6c*/ 	.word	0x00000000
        /*1a70*/ 	.short	0x010a
        /*1a72*/ 	.byte	0x3f
	.zero		1


	//   ....[33]....
        /*1a74*/ 	.word	0x00017d00
        /*1a78*/ 	.word	0x0000000a
        /*1a7c*/ 	.word	0x00000038
        /*1a80*/ 	.short	0x010a
        /*1a82*/ 	.byte	0x3f
	.zero		1


	//   ....[34]....
        /*1a84*/ 	.word	0x00017dd0
        /*1a88*/ 	.word	0x00000005
        /*1a8c*/ 	.word	0x00000000
        /*1a90*/ 	.short	0x010a
        /*1a92*/ 	.byte	0x3f
	.zero		1


	//   ....[35]....
        /*1a94*/ 	.word	0x00017e20
        /*1a98*/ 	.word	0x00000007
        /*1a9c*/ 	.word	0x00000000
        /*1aa0*/ 	.short	0x010a
        /*1aa2*/ 	.byte	0x3f
	.zero		1


	//   ....[36]....
        /*1aa4*/ 	.word	0x00017e70
        /*1aa8*/ 	.word	0x00000007
        /*1aac*/ 	.word	0x00000000
        /*1ab0*/ 	.short	0x010a
        /*1ab2*/ 	.byte	0x3f
	.zero		1


	//   ....[37]....
        /*1ab4*/ 	.word	0x00017ec0
        /*1ab8*/ 	.word	0x00000007
        /*1abc*/ 	.word	0x00000000
        /*1ac0*/ 	.short	0x010a
        /*1ac2*/ 	.byte	0x3f
	.zero		1


	//   ....[38]....
        /*1ac4*/ 	.word	0x00017f10
        /*1ac8*/ 	.word	0x00000007
        /*1acc*/ 	.word	0x00000000
        /*1ad0*/ 	.short	0x010a
        /*1ad2*/ 	.byte	0x3f
	.zero		1


	//   ....[39]....
        /*1ad4*/ 	.word	0x00017f60
        /*1ad8*/ 	.word	0x00000007
        /*1adc*/ 	.word	0x00000000
        /*1ae0*/ 	.short	0x010a
        /*1ae2*/ 	.byte	0x3f
	.zero		1


	//----- nvinfo : EIATTR_NUM_MBARRIERS
	.align		4
.L_37:
        /*1ae4*/ 	.byte	0x03, 0x38
        /*1ae6*/ 	.short	0x0010


	//----- nvinfo : EIATTR_EXIT_INSTR_OFFSETS
	.align		4
        /*1ae8*/ 	.byte	0x04, 0x1c
        /*1aea*/ 	.short	(.L_39 - .L_38)


	//   ....[0]....
.L_38:
        /*1aec*/ 	.word	0x00000b00


	//   ....[1]....
        /*1af0*/ 	.word	0x00001390


	//   ....[2]....
        /*1af4*/ 	.word	0x000161d0


	//   ....[3]....
        /*1af8*/ 	.word	0x000167f0


	//   ....[4]....
        /*1afc*/ 	.word	0x00017bd0


	//----- nvinfo : EIATTR_MAX_THREADS
	.align		4
.L_39:
        /*1b00*/ 	.byte	0x04, 0x05
        /*1b02*/ 	.short	(.L_41 - .L_40)
.L_40:
        /*1b04*/ 	.word	0x00000180
        /*1b08*/ 	.word	0x00000001
        /*1b0c*/ 	.word	0x00000001


	//----- nvinfo : EIATTR_CRS_STACK_SIZE
	.align		4
.L_41:
        /*1b10*/ 	.byte	0x04, 0x1e
        /*1b12*/ 	.short	(.L_43 - .L_42)
.L_42:
        /*1b14*/ 	.word	0x00000000


	//----- nvinfo : EIATTR_CBANK_PARAM_SIZE
	.align		4
.L_43:
        /*1b18*/ 	.byte	0x03, 0x19
        /*1b1a*/ 	.short	0x0470


	//----- nvinfo : EIATTR_PARAM_CBANK
	.align		4
        /*1b1c*/ 	.byte	0x04, 0x0a
        /*1b1e*/ 	.short	(.L_45 - .L_44)
	.align		4
.L_44:
        /*1b20*/ 	.word	index@(.nv.constant0._ZN7cutlass13device_kernelINS_4gemm6kernel13GemmUniversalIN4cute5tupleIJiiiiEEENS1_10collective13CollectiveMmaINS1_34MainloopSm90TmaGmmaWarpSpecializedILi7ENS5_IJNS4_1CILi2EEESB_NSA_ILi1EEEEEENS1_35KernelTmaWarpSpecializedCooperativeEEENS5_IJNSA_ILi256EEESG_NSA_ILi32EEEEEENS_6half_tENS5_IJlSC_lEEESJ_SK_NS4_8TiledMMAINS4_8MMA_AtomIJNS4_4SM904GMMA26MMA_64x256x16_F32F16F16_SSILNSO_5MajorE0ELSQ_0ELNSO_7ScaleInE1ELSR_1EEEEEENS4_6LayoutINS5_IJSB_SC_SC_EEENS5_IJSC_NSA_ILi0EEESW_EEEEENS5_IJNS4_10UnderscoreESZ_SZ_EEEEENS4_23SM90_TMA_LOAD_MULTICASTENS4_14ComposedLayoutINS4_7SwizzleILi2ELi4ELi3EEENS4_18smem_ptr_flag_bitsILi16EEENSU_INS5_IJNSA_ILi8EEESH_EEENS5_IJSH_SC_EEEEEEEvNS4_8identityES12_S1C_vS1D_EENS_8epilogue10collective6detail29Sm90TmaWarpSpecializedAdapterINS1G_15DefaultEpilogueISJ_SK_SK_NS1F_6thread17LinearCombinationISJ_Li1EffLNS1K_9ScaleType4KindE0ELNS_15FloatRoundStyleE2ESJ_EENS1_15EpilogueDefaultEEEEEvvEEEEvNT_6ParamsE)
        /*1b24*/ 	.short	0x0210
        /*1b26*/ 	.short	0x0470


	//----- nvinfo : EIATTR_SW_WAR
	.align		4
.L_45:
        /*1b28*/ 	.byte	0x04, 0x36
        /*1b2a*/ 	.short	(.L_47 - .L_46)
.L_46:
        /*1b2c*/ 	.word	0x00000008
.L_47:


//--------------------- .nv.callgraph             --------------------------
	.section	.nv.callgraph,"",@"SHT_CUDA_CALLGRAPH"
	.align	4
	.sectionentsize	8
	.align		4
        /*0000*/ 	.word	0x00000000
	.align		4
        /*0004*/ 	.word	0xffffffff
	.align		4
        /*0008*/ 	.word	index@(_ZN7cutlass13device_kernelINS_4gemm6kernel13GemmUniversalIN4cute5tupleIJiiiiEEENS1_10collective13CollectiveMmaINS1_34MainloopSm90TmaGmmaWarpSpecializedILi7ENS5_IJNS4_1CILi2EEESB_NSA_ILi1EEEEEENS1_35KernelTmaWarpSpecializedCooperativeEEENS5_IJNSA_ILi256EEESG_NSA_ILi32EEEEEENS_6half_tENS5_IJlSC_lEEESJ_SK_NS4_8TiledMMAINS4_8MMA_AtomIJNS4_4SM904GMMA26MMA_64x256x16_F32F16F16_SSILNSO_5MajorE0ELSQ_0ELNSO_7ScaleInE1ELSR_1EEEEEENS4_6LayoutINS5_IJSB_SC_SC_EEENS5_IJSC_NSA_ILi0EEESW_EEEEENS5_IJNS4_10UnderscoreESZ_SZ_EEEEENS4_23SM90_TMA_LOAD_MULTICASTENS4_14ComposedLayoutINS4_7SwizzleILi2ELi4ELi3EEENS4_18smem_ptr_flag_bitsILi16EEENSU_INS5_IJNSA_ILi8EEESH_EEENS5_IJSH_SC_EEEEEEEvNS4_8identityES12_S1C_vS1D_EENS_8epilogue10collective6detail29Sm90TmaWarpSpecializedAdapterINS1G_15DefaultEpilogueISJ_SK_SK_NS1F_6thread17LinearCombinationISJ_Li1EffLNS1K_9ScaleType4KindE0ELNS_15FloatRoundStyleE2ESJ_EENS1_15EpilogueDefaultEEEEEvvEEEEvNT_6ParamsE)
	.align		4
        /*000c*/ 	.word	index@(__assertfail)
	.align		4
        /*0010*/ 	.word	0x00000000
	.align		4
        /*0014*/ 	.word	0xfffffffe
	.align		4
        /*0018*/ 	.word	0x00000000
	.align		4
        /*001c*/ 	.word	0xfffffffd
	.align		4
        /*0020*/ 	.word	0x00000000
	.align		4
        /*0024*/ 	.word	0xfffffffc


//--------------------- .nv.constant4             --------------------------
	.section	.nv.constant4,"a",@progbits
	.align	8
	.align		8
.nv.constant4:
        /*0000*/ 	.dword	__assertfail
	.align		8
        /*0008*/ 	.dword	__unnamed_1
	.align		8
        /*0010*/ 	.dword	_ZN40_INTERNAL_42371f7c_4_k_cu_898d326d_237774cuda3std3__45__cpo5beginE
	.align		8
        /*0018*/ 	.dword	_ZN40_INTERNAL_42371f7c_4_k_cu_898d326d_237774cuda3std3__45__cpo3endE
	.align		8
        /*0020*/ 	.dword	_ZN40_INTERNAL_42371f7c_4_k_cu_898d326d_237774cuda3std3__45__cpo6cbeginE
	.align		8
        /*0028*/ 	.dword	_ZN40_INTERNAL_42371f7c_4_k_cu_898d326d_237774cuda3std3__45__cpo4cendE
	.align		8
        /*0030*/ 	.dword	_ZN40_INTERNAL_42371f7c_4_k_cu_898d326d_237774cuda3std3__442_GLOBAL__N__42371f7c_4_k_cu_898d326d_237776ignoreE
	.align		8
        /*0038*/ 	.dword	_ZN40_INTERNAL_42371f7c_4_k_cu_898d326d_237774cuda3std3__419piecewise_constructE
	.align		8
        /*0040*/ 	.dword	_ZN40_INTERNAL_42371f7c_4_k_cu_898d326d_237774cuda3std3__48in_placeE
	.align		8
        /*0048*/ 	.dword	_ZN40_INTERNAL_42371f7c_4_k_cu_898d326d_237774cuda3std6ranges3__45__cpo4swapE
	.align		8
        /*0050*/ 	.dword	_ZN40_INTERNAL_42371f7c_4_k_cu_898d326d_237774cuda3std6ranges3__45__cpo9iter_moveE
	.align		8
        /*0058*/ 	.dword	_ZN40_INTERNAL_42371f7c_4_k_cu_898d326d_237774cute7productE
	.align		8
        /*0060*/ 	.dword	_ZN40_INTERNAL_42371f7c_4_k_cu_898d326d_237774cute1_E
	.align		8
        /*0068*/ 	.dword	$str$22
	.align		8
        /*0070*/ 	.dword	$str$23


//--------------------- .text._ZN7cutlass13device_kernelINS_4gemm6kernel13GemmUniversalIN4cute5tupleIJiiiiEEENS1_10collective13CollectiveMmaINS1_34MainloopSm90TmaGmmaWarpSpecializedILi7ENS5_IJNS4_1CILi2EEESB_NSA_ILi1EEEEEENS1_35KernelTmaWarpSpecializedCooperativeEEENS5_IJNSA_ILi256EEESG_NSA_ILi32EEEEEENS_6half_tENS5_IJlSC_lEEESJ_SK_NS4_8TiledMMAINS4_8MMA_AtomIJNS4_4SM904GMMA26MMA_64x256x16_F32F16F16_SSILNSO_5MajorE0ELSQ_0ELNSO_7ScaleInE1ELSR_1EEEEEENS4_6LayoutINS5_IJSB_SC_SC_EEENS5_IJSC_NSA_ILi0EEESW_EEEEENS5_IJNS4_10UnderscoreESZ_SZ_EEEEENS4_23SM90_TMA_LOAD_MULTICASTENS4_14ComposedLayoutINS4_7SwizzleILi2ELi4ELi3EEENS4_18smem_ptr_flag_bitsILi16EEENSU_INS5_IJNSA_ILi8EEESH_EEENS5_IJSH_SC_EEEEEEEvNS4_8identityES12_S1C_vS1D_EENS_8epilogue10collective6detail29Sm90TmaWarpSpecializedAdapterINS1G_15DefaultEpilogueISJ_SK_SK_NS1F_6thread17LinearCombinationISJ_Li1EffLNS1K_9ScaleType4KindE0ELNS_15FloatRoundStyleE2ESJ_EENS1_15EpilogueDefaultEEEEEvvEEEEvNT_6ParamsE --------------------------
	.section	.text._ZN7cutlass13device_kernelINS_4gemm6kernel13GemmUniversalIN4cute5tupleIJiiiiEEENS1_10collective13CollectiveMmaINS1_34MainloopSm90TmaGmmaWarpSpecializedILi7ENS5_IJNS4_1CILi2EEESB_NSA_ILi1EEEEEENS1_35KernelTmaWarpSpecializedCooperativeEEENS5_IJNSA_ILi256EEESG_NSA_ILi32EEEEEENS_6half_tENS5_IJlSC_lEEESJ_SK_NS4_8TiledMMAINS4_8MMA_AtomIJNS4_4SM904GMMA26MMA_64x256x16_F32F16F16_SSILNSO_5MajorE0ELSQ_0ELNSO_7ScaleInE1ELSR_1EEEEEENS4_6LayoutINS5_IJSB_SC_SC_EEENS5_IJSC_NSA_ILi0EEESW_EEEEENS5_IJNS4_10UnderscoreESZ_SZ_EEEEENS4_23SM90_TMA_LOAD_MULTICASTENS4_14ComposedLayoutINS4_7SwizzleILi2ELi4ELi3EEENS4_18smem_ptr_flag_bitsILi16EEENSU_INS5_IJNSA_ILi8EEESH_EEENS5_IJSH_SC_EEEEEEEvNS4_8identityES12_S1C_vS1D_EENS_8epilogue10collective6detail29Sm90TmaWarpSpecializedAdapterINS1G_15DefaultEpilogueISJ_SK_SK_NS1F_6thread17LinearCombinationISJ_Li1EffLNS1K_9ScaleType4KindE0ELNS_15FloatRoundStyleE2ESJ_EENS1_15EpilogueDefaultEEEEEvvEEEEvNT_6ParamsE,"ax",@progbits
	.align	128
.text._ZN7cutlass13device_kernelINS_4gemm6kernel13GemmUniversalIN4cute5tupleIJiiiiEEENS1_10collective13CollectiveMmaINS1_34MainloopSm90TmaGmmaWarpSpecializedILi7ENS5_IJNS4_1CILi2EEESB_NSA_ILi1EEEEEENS1_35KernelTmaWarpSpecializedCooperativeEEENS5_IJNSA_ILi256EEESG_NSA_ILi32EEEEEENS_6half_tENS5_IJlSC_lEEESJ_SK_NS4_8TiledMMAINS4_8MMA_AtomIJNS4_4SM904GMMA26MMA_64x256x16_F32F16F16_SSILNSO_5MajorE0ELSQ_0ELNSO_7ScaleInE1ELSR_1EEEEEENS4_6LayoutINS5_IJSB_SC_SC_EEENS5_IJSC_NSA_ILi0EEESW_EEEEENS5_IJNS4_10UnderscoreESZ_SZ_EEEEENS4_23SM90_TMA_LOAD_MULTICASTENS4_14ComposedLayoutINS4_7SwizzleILi2ELi4ELi3EEENS4_18smem_ptr_flag_bitsILi16EEENSU_INS5_IJNSA_ILi8EEESH_EEENS5_IJSH_SC_EEEEEEEvNS4_8identityES12_S1C_vS1D_EENS_8epilogue10collective6detail29Sm90TmaWarpSpecializedAdapterINS1G_15DefaultEpilogueISJ_SK_SK_NS1F_6thread17LinearCombinationISJ_Li1EffLNS1K_9ScaleType4KindE0ELNS_15FloatRoundStyleE2ESJ_EENS1_15EpilogueDefaultEEEEEvvEEEEvNT_6ParamsE:
        .type           _ZN7cutlass13device_kernelINS_4gemm6kernel13GemmUniversalIN4cute5tupleIJiiiiEEENS1_10collective13CollectiveMmaINS1_34MainloopSm90TmaGmmaWarpSpecializedILi7ENS5_IJNS4_1CILi2EEESB_NSA_ILi1EEEEEENS1_35KernelTmaWarpSpecializedCooperativeEEENS5_IJNSA_ILi256EEESG_NSA_ILi32EEEEEENS_6half_tENS5_IJlSC_lEEESJ_SK_NS4_8TiledMMAINS4_8MMA_AtomIJNS4_4SM904GMMA26MMA_64x256x16_F32F16F16_SSILNSO_5MajorE0ELSQ_0ELNSO_7ScaleInE1ELSR_1EEEEEENS4_6LayoutINS5_IJSB_SC_SC_EEENS5_IJSC_NSA_ILi0EEESW_EEEEENS5_IJNS4_10UnderscoreESZ_SZ_EEEEENS4_23SM90_TMA_LOAD_MULTICASTENS4_14ComposedLayoutINS4_7SwizzleILi2ELi4ELi3EEENS4_18smem_ptr_flag_bitsILi16EEENSU_INS5_IJNSA_ILi8EEESH_EEENS5_IJSH_SC_EEEEEEEvNS4_8identityES12_S1C_vS1D_EENS_8epilogue10collective6detail29Sm90TmaWarpSpecializedAdapterINS1G_15DefaultEpilogueISJ_SK_SK_NS1F_6thread17LinearCombinationISJ_Li1EffLNS1K_9ScaleType4KindE0ELNS_15FloatRoundStyleE2ESJ_EENS1_15EpilogueDefaultEEEEEvvEEEEvNT_6ParamsE,@function
        .size           _ZN7cutlass13device_kernelINS_4gemm6kernel13GemmUniversalIN4cute5tupleIJiiiiEEENS1_10collective13CollectiveMmaINS1_34MainloopSm90TmaGmmaWarpSpecializedILi7ENS5_IJNS4_1CILi2EEESB_NSA_ILi1EEEEEENS1_35KernelTmaWarpSpecializedCooperativeEEENS5_IJNSA_ILi256EEESG_NSA_ILi32EEEEEENS_6half_tENS5_IJlSC_lEEESJ_SK_NS4_8TiledMMAINS4_8MMA_AtomIJNS4_4SM904GMMA26MMA_64x256x16_F32F16F16_SSILNSO_5MajorE0ELSQ_0ELNSO_7ScaleInE1ELSR_1EEEEEENS4_6LayoutINS5_IJSB_SC_SC_EEENS5_IJSC_NSA_ILi0EEESW_EEEEENS5_IJNS4_10UnderscoreESZ_SZ_EEEEENS4_23SM90_TMA_LOAD_MULTICASTENS4_14ComposedLayoutINS4_7SwizzleILi2ELi4ELi3EEENS4_18smem_ptr_flag_bitsILi16EEENSU_INS5_IJNSA_ILi8EEESH_EEENS5_IJSH_SC_EEEEEEEvNS4_8identityES12_S1C_vS1D_EENS_8epilogue10collective6detail29Sm90TmaWarpSpecializedAdapterINS1G_15DefaultEpilogueISJ_SK_SK_NS1F_6thread17LinearCombinationISJ_Li1EffLNS1K_9ScaleType4KindE0ELNS_15FloatRoundStyleE2ESJ_EENS1_15EpilogueDefaultEEEEEvvEEEEvNT_6ParamsE,(.L_x_587 - _ZN7cutlass13device_kernelINS_4gemm6kernel13GemmUniversalIN4cute5tupleIJiiiiEEENS1_10collective13CollectiveMmaINS1_34MainloopSm90TmaGmmaWarpSpecializedILi7ENS5_IJNS4_1CILi2EEESB_NSA_ILi1EEEEEENS1_35KernelTmaWarpSpecializedCooperativeEEENS5_IJNSA_ILi256EEESG_NSA_ILi32EEEEEENS_6half_tENS5_IJlSC_lEEESJ_SK_NS4_8TiledMMAINS4_8MMA_AtomIJNS4_4SM904GMMA26MMA_64x256x16_F32F16F16_SSILNSO_5MajorE0ELSQ_0ELNSO_7ScaleInE1ELSR_1EEEEEENS4_6LayoutINS5_IJSB_SC_SC_EEENS5_IJSC_NSA_ILi0EEESW_EEEEENS5_IJNS4_10UnderscoreESZ_SZ_EEEEENS4_23SM90_TMA_LOAD_MULTICASTENS4_14ComposedLayoutINS4_7SwizzleILi2ELi4ELi3EEENS4_18smem_ptr_flag_bitsILi16EEENSU_INS5_IJNSA_ILi8EEESH_EEENS5_IJSH_SC_EEEEEEEvNS4_8identityES12_S1C_vS1D_EENS_8epilogue10collective6detail29Sm90TmaWarpSpecializedAdapterINS1G_15DefaultEpilogueISJ_SK_SK_NS1F_6thread17LinearCombinationISJ_Li1EffLNS1K_9ScaleType4KindE0ELNS_15FloatRoundStyleE2ESJ_EENS1_15EpilogueDefaultEEEEEvvEEEEvNT_6ParamsE)
        .other          _ZN7cutlass13device_kernelINS_4gemm6kernel13GemmUniversalIN4cute5tupleIJiiiiEEENS1_10collective13CollectiveMmaINS1_34MainloopSm90TmaGmmaWarpSpecializedILi7ENS5_IJNS4_1CILi2EEESB_NSA_ILi1EEEEEENS1_35KernelTmaWarpSpecializedCooperativeEEENS5_IJNSA_ILi256EEESG_NSA_ILi32EEEEEENS_6half_tENS5_IJlSC_lEEESJ_SK_NS4_8TiledMMAINS4_8MMA_AtomIJNS4_4SM904GMMA26MMA_64x256x16_F32F16F16_SSILNSO_5MajorE0ELSQ_0ELNSO_7ScaleInE1ELSR_1EEEEEENS4_6LayoutINS5_IJSB_SC_SC_EEENS5_IJSC_NSA_ILi0EEESW_EEEEENS5_IJNS4_10UnderscoreESZ_SZ_EEEEENS4_23SM90_TMA_LOAD_MULTICASTENS4_14ComposedLayoutINS4_7SwizzleILi2ELi4ELi3EEENS4_18smem_ptr_flag_bitsILi16EEENSU_INS5_IJNSA_ILi8EEESH_EEENS5_IJSH_SC_EEEEEEEvNS4_8identityES12_S1C_vS1D_EENS_8epilogue10collective6detail29Sm90TmaWarpSpecializedAdapterINS1G_15DefaultEpilogueISJ_SK_SK_NS1F_6thread17LinearCombinationISJ_Li1EffLNS1K_9ScaleType4KindE0ELNS_15FloatRoundStyleE2ESJ_EENS1_15EpilogueDefaultEEEEEvvEEEEvNT_6ParamsE,@"STO_CUDA_ENTRY STV_DEFAULT"
_ZN7cutlass13device_kernelINS_4gemm6kernel13GemmUniversalIN4cute5tupleIJiiiiEEENS1_10collective13CollectiveMmaINS1_34MainloopSm90TmaGmmaWarpSpecializedILi7ENS5_IJNS4_1CILi2EEESB_NSA_ILi1EEEEEENS1_35KernelTmaWarpSpecializedCooperativeEEENS5_IJNSA_ILi256EEESG_NSA_ILi32EEEEEENS_6half_tENS5_IJlSC_lEEESJ_SK_NS4_8TiledMMAINS4_8MMA_AtomIJNS4_4SM904GMMA26MMA_64x256x16_F32F16F16_SSILNSO_5MajorE0ELSQ_0ELNSO_7ScaleInE1ELSR_1EEEEEENS4_6LayoutINS5_IJSB_SC_SC_EEENS5_IJSC_NSA_ILi0EEESW_EEEEENS5_IJNS4_10UnderscoreESZ_SZ_EEEEENS4_23SM90_TMA_LOAD_MULTICASTENS4_14ComposedLayoutINS4_7SwizzleILi2ELi4ELi3EEENS4_18smem_ptr_flag_bitsILi16EEENSU_INS5_IJNSA_ILi8EEESH_EEENS5_IJSH_SC_EEEEEEEvNS4_8identityES12_S1C_vS1D_EENS_8epilogue10collective6detail29Sm90TmaWarpSpecializedAdapterINS1G_15DefaultEpilogueISJ_SK_SK_NS1F_6thread17LinearCombinationISJ_Li1EffLNS1K_9ScaleType4KindE0ELNS_15FloatRoundStyleE2ESJ_EENS1_15EpilogueDefaultEEEEEvvEEEEvNT_6ParamsE:
[----:B------:R-:W0:Y:S02]  /*0000*/  LDC R1, c[0x0][0x28] ;  /* 0x00000a00ff017b82 */ /* 0x000e240000000800 */
[----:B0-----:R-:W-:Y:S01]  /*0010*/  VIADD R1, R1, 0xfffffb40 ;  /* 0xfffffb4001017836 */ /* 0x001fe20000000000 */
[----:B------:R-:W0:Y:S01]  /*0020*/  S2R R4, SR_TID.X ;  /* 0x0000000000047919 */ /* 0x000e220000002100 */
[----:B------:R-:W-:Y:S01]  /*0030*/  ELECT P0, URZ, PT ;  /* 0x00000000003f782f */ /* 0x000fe20003800000 */
[----:B------:R-:W-:Y:S01]  /*0040*/  BSSY B0, `(.L_x_0) ;  /* 0x0000015000007945 */ /* 0x000fe20003800000 */
[--C-:B0-----:R-:W-:Y:S02]  /*0050*/  SHF.R.U32.HI R0, RZ, 0x5, R4.reuse ;  /* 0x00000005ff007819 */ /* 0x101fe40000011604 */
[----:B------:R-:W-:-:S03]  /*0060*/  SHF.R.U32.HI R2, RZ, 0x7, R4 ;  /* 0x00000007ff027819 */ /* 0x000fc60000011604 */
[----:B------:R-:W0:Y:S04]  /*0070*/  SHFL.IDX PT, R3, R0, RZ, 0x1f ;  /* 0x00001fff00037589 */ /* 0x000e2800000e0000 */
[----:B------:R-:W1:Y:S01]  /*0080*/  SHFL.IDX PT, R2, R2, RZ, 0x1f ;  /* 0x00001fff02027589 */ /* 0x000e6200000e0000 */
[----:B0-----:R-:W-:Y:S02]  /*0090*/  R2UR UR9, R3 ;  /* 0x00000000030972ca */ /* 0x001fe400000e0000 */
[----:B-1----:R-:W-:-:S11]  /*00a0*/  R2UR UR5, R2 ;  /* 0x00000000020572ca */ /* 0x002fd600000e0000 */
[----:B------:R-:W-:Y:S02]  /*00b0*/  USHF.R.S32.HI UR4, URZ, 0x1f, UR9 ;  /* 0x0000001f3f047899 */ /* 0x000fe40008011409 */
[----:B------:R-:W-:Y:S02]  /*00c0*/  ISETP.NE.OR P0, PT, RZ, UR9, !P0 ;  /* 0x00000009ff007c0c */ /* 0x000fe4000c705670 */
[----:B------:R-:W-:-:S04]  /*00d0*/  ULEA.HI UR4, UR4, UR9, URZ, 0x2 ;  /* 0x0000000904047291 */ /* 0x000fc8000f8f103f */
[----:B------:R-:W-:-:S04]  /*00e0*/  ULOP3.LUT UR4, UR4, 0xfffffffc, URZ, 0xc0, !UPT ;  /* 0xfffffffc04047892 */ /* 0x000fc8000f8ec03f */
[----:B------:R-:W-:-:S03]  /*00f0*/  UIADD3 UR9, UR9, -UR4, URZ ;  /* 0x8000000409097290 */ /* 0x000fc6000fffe03f */
[----:B------:R-:W-:Y:S09]  /*0100*/  @P0 BRA `(.L_x_1) ;  /* 0x0000000000200947 */ /* 0x000ff20003800000 */
[----:B------:R-:W-:Y:S02]  /*0110*/  ULDC.64 UR6, c[0x0][0x198] ;  /* 0x0000660000067ab9 */ /* 0x000fe40000000a00 */
[----:B------:R-:W-:Y:S02]  /*0120*/  UIADD3 UR10, UP0, UR6, 0xf0, URZ ;  /* 0x000000f0060a7890 */ /* 0x000fe4000ff1e03f */
[----:B------:R-:W-:Y:S02]  /*0130*/  UIADD3 UR6, UP1, UR6, 0x1f0, URZ ;  /* 0x000001f006067890 */ /* 0x000fe4000ff3e03f */
[----:B------:R-:W-:Y:S02]  /*0140*/  UIADD3.X UR11, URZ, UR7, URZ, UP0, !UPT ;  /* 0x000000073f0b7290 */ /* 0x000fe400087fe43f */
[----:B------:R-:W-:-:S07]  /*0150*/  UIADD3.X UR7, URZ, UR7, URZ, UP1, !UPT ;  /* 0x000000073f077290 */ /* 0x000fce0008ffe43f */
[----:B------:R0:W-:Y:S02]  /*0160*/  UTMACCTL.PF [UR10] ;  /* 0x000000000a0079b9 */ /* 0x0001e40008040000 */
[----:B------:R0:W-:Y:S02]  /*0170*/  UTMACCTL.PF [UR6] ;  /* 0x00000000060079b9 */ /* 0x0001e40008040000 */
[----:B0-----:R-:W-:Y:S01]  /*0180*/  NOP ;  /* 0x0000000000007918 */ /* 0x001fe20000000000 */
.L_x_1:
[----:B------:R-:W-:Y:S05]  /*0190*/  BSYNC B0 ;  /* 0x0000000000007941 */ /* 0x000fea0003800000 */
.L_x_0:
[----:B------:R-:W0:Y:S01]  /*01a0*/  SHFL.IDX PT, R2, R0, RZ, 0x1f ;  /* 0x00001fff00027589 */ /* 0x000e2200000e0000 */
[----:B------:R-:W-:Y:S01]  /*01b0*/  UISETP.NE.AND UP0, UPT, UR9, 0x3, UPT ;  /* 0x000000030900788c */ /* 0x000fe2000bf05270 */
[----:B------:R-:W-:Y:S01]  /*01c0*/  ISETP.NE.AND P1, PT, RZ, UR5, PT ;  /* 0x00000005ff007c0c */ /* 0x000fe2000bf25270 */
[----:B------:R-:W-:Y:S02]  /*01d0*/  UIADD3 UR16, UR5, -0x1, URZ ;  /* 0xffffffff05107890 */ /* 0x000fe4000fffe03f */
[----:B------:R-:W-:Y:S02]  /*01e0*/  UISETP.EQ.OR UP0, UPT, UR9, URZ, !UP0 ;  /* 0x0000003f0900728c */ /* 0x000fe4000c702670 */
[----:B------:R-:W-:Y:S02]  /*01f0*/  UISETP.GE.U32.AND UP1, UPT, UR16, 0x2, UPT ;  /* 0x000000021000788c */ /* 0x000fe4000bf26070 */
[----:B------:R-:W-:-:S04]  /*0200*/  UISETP.EQ.AND UP0, UPT, UR5, URZ, UP0 ;  /* 0x0000003f0500728c */ /* 0x000fc80008702270 */
[----:B------:R-:W-:-:S04]  /*0210*/  USEL UR40, URZ, 0x1, !UP0 ;  /* 0x000000013f287887 */ /* 0x000fc8000c000000 */
[----:B------:R-:W-:Y:S01]  /*0220*/  USEL UR40, UR40, 0x2, UP1 ;  /* 0x0000000228287887 */ /* 0x000fe20008800000 */
[----:B0-----:R-:W-:-:S13]  /*0230*/  ISETP.NE.AND P0, PT, R2, RZ, PT ;  /* 0x000000ff0200720c */ /* 0x001fda0003f05270 */
[----:B------:R-:W-:Y:S05]  /*0240*/  @P0 BRA `(.L_x_2) ;  /* 0x0000000000700947 */ /* 0x000fea0003800000 */
[----:B------:R-:W0:Y:S01]  /*0250*/  S2UR UR8, SR_CgaCtaId ;  /* 0x00000000000879c3 */ /* 0x000e220000008800 */
[----:B------:R-:W-:Y:S01]  /*0260*/  UMOV UR4, 0x400 ;  /* 0x0000040000047882 */ /* 0x000fe20000000000 */
[----:B------:R-:W-:Y:S01]  /*0270*/  UMOV UR5, 0x1 ;  /* 0x0000000100057882 */ /* 0x000fe20000000000 */
[----:B------:R-:W-:Y:S01]  /*0280*/  UMOV UR6, 0x6 ;  /* 0x0000000600067882 */ /* 0x000fe20000000000 */
[----:B------:R-:W-:Y:S01]  /*0290*/  ELECT P0, URZ, PT ;  /* 0x00000000003f782f */ /* 0x000fe20003800000 */
[----:B------:R-:W-:-:S04]  /*02a0*/  UIADD3 UR6, -UR6, 0x100000, URZ ;  /* 0x0010000006067890 */ /* 0x000fc8000fffe13f */
[----:B------:R-:W-:Y:S02]  /*02b0*/  USHF.L.U32 UR7, UR6, 0xb, URZ ;  /* 0x0000000b06077899 */ /* 0x000fe4000800063f */
[----:B------:R-:W-:Y:S02]  /*02c0*/  USHF.L.U32 UR6, UR6, 0x1, URZ ;  /* 0x0000000106067899 */ /* 0x000fe4000800063f */
[----:B0-----:R-:W-:Y:S02]  /*02d0*/  ULEA UR8, UR8, UR4, 0x18 ;  /* 0x0000000408087291 */ /* 0x001fe4000f8ec03f */
[----:B------:R-:W-:-:S04]  /*02e0*/  UIADD3 UR4, -UR5, 0x100000, URZ ;  /* 0x0010000005047890 */ /* 0x000fc8000fffe13f */
[----:B------:R-:W-:Y:S02]  /*02f0*/  USHF.L.U32 UR5, UR4, 0xb, URZ ;  /* 0x0000000b04057899 */ /* 0x000fe4000800063f */
[----:B------:R-:W-:Y:S01]  /*0300*/  USHF.L.U32 UR4, UR4, 0x1, URZ ;  /* 0x0000000104047899 */ /* 0x000fe2000800063f */
[----:B------:R-:W0:Y:S11]  /*0310*/  FENCE.VIEW.ASYNC.S ;  /* 0x00000000000073c6 */ /* 0x000e360000000000 */
[----:B0-----:R0:W1:Y:S01]  /*0320*/  SYNCS.EXCH.64 URZ, [UR8], UR4 ;  /* 0x00000004083f75b2 */ /* 0x0010620008000100 */
[----:B------:R0:W2:Y:S01]  /*0330*/  SYNCS.EXCH.64 URZ, [UR8+0x38], UR6 ;  /* 0x00003806083f75b2 */ /* 0x0000a20008000100 */
[----:B------:R0:W3:Y:S01]  /*0340*/  SYNCS.EXCH.64 URZ, [UR8+0x8], UR4 ;  /* 0x00000804083f75b2 */ /* 0x0000e20008000100 */
[----:B------:R0:W4:Y:S01]  /*0350*/  SYNCS.EXCH.64 URZ, [UR8+0x40], UR6 ;  /* 0x00004006083f75b2 */ /* 0x0001220008000100 */
[----:B------:R0:W0:Y:S01]  /*0360*/  SYNCS.EXCH.64 URZ, [UR8+0x10], UR4 ;  /* 0x00001004083f75b2 */ /* 0x0000220008000100 */
        /* <DEDUP_REMOVED lines=9> */
[----:B------:R-:W-:Y:S01]  /*0400*/  NOP ;  /* 0x0000000000007918 */ /* 0x000fe20000000000 */
.L_x_2:
[----:B------:R-:W5:Y:S01]  /*0410*/  S2UR UR13, SR_CTAID.X ;  /* 0x00000000000d79c3 */ /* 0x000f620000002500 */
[----:B------:R-:W-:Y:S01]  /*0420*/  SHF.R.S32.HI R3, RZ, 0x1f, R4 ;  /* 0x0000001fff037819 */ /* 0x000fe20000011404 */
[----:B------:R1:W2:Y:S01]  /*0430*/  SHFL.IDX PT, R6, R0, RZ, 0x1f ;  /* 0x00001fff00067589 */ /* 0x0002a200000e0000 */
[----:B0-----:R-:W-:Y:S01]  /*0440*/  ULDC UR4, c[0x0][0x150] ;  /* 0x0000540000047ab9 */ /* 0x001fe20000000800 */
[----:B------:R-:W-:Y:S02]  /*0450*/  ELECT P0, URZ, PT ;  /* 0x00000000003f782f */ /* 0x000fe40003800000 */
[----:B------:R-:W-:Y:S01]  /*0460*/  LEA.HI R3, R3, R4, RZ, 0x7 ;  /* 0x0000000403037211 */ /* 0x000fe200078f38ff */
[----:B------:R-:W-:Y:S01]  /*0470*/  ULDC UR5, c[0x0][0x154] ;  /* 0x0000550000057ab9 */ /* 0x000fe20000000800 */
[----:B------:R-:W-:Y:S01]  /*0480*/  SHF.R.S32.HI R7, RZ, 0x1f, R2 ;  /* 0x0000001fff077819 */ /* 0x000fe20000011402 */
[----:B------:R-:W0:Y:S01]  /*0490*/  S2UR UR10, SR_CTAID.Y ;  /* 0x00000000000a79c3 */ /* 0x000e220000002600 */
[----:B------:R-:W-:Y:S01]  /*04a0*/  LOP3.LUT R3, R3, 0xffffff80, RZ, 0xc0, !PT ;  /* 0xffffff8003037812 */ /* 0x000fe200078ec0ff */
[----:B------:R-:W-:Y:S01]  /*04b0*/  ULDC UR8, c[0x0][0x144] ;  /* 0x0000510000087ab9 */ /* 0x000fe20000000800 */
[----:B------:R-:W-:Y:S01]  /*04c0*/  LEA.HI R7, R7, R2, RZ, 0x2 ;  /* 0x0000000207077211 */ /* 0x000fe200078f10ff */
[----:B------:R-:W-:Y:S01]  /*04d0*/  NOP ;  /* 0x0000000000007918 */ /* 0x000fe20000000000 */
[----:B------:R-:W-:Y:S01]  /*04e0*/  NOP ;  /* 0x0000000000007918 */ /* 0x000fe20000000000 */
[----:B------:R-:W-:Y:S01]  /*04f0*/  IMAD.IADD R3, R4, 0x1, -R3 ;  /* 0x0000000104037824 */ /* 0x000fe200078e0a03 */
[----:B------:R-:W-:Y:S01]  /*0500*/  LOP3.LUT R7, R7, 0x3ffffffc, RZ, 0xc0, !PT ;  /* 0x3ffffffc07077812 */ /* 0x000fe200078ec0ff */
[----:B------:R-:W-:Y:S01]  /*0510*/  ULDC UR11, c[0x0][0x148] ;  /* 0x00005200000b7ab9 */ /* 0x000fe20000000800 */
[----:B------:R-:W-:-:S02]  /*0520*/  IMAD.MOV.U32 R17, RZ, RZ, 0x1 ;  /* 0x00000001ff117424 */ /* 0x000fc400078e00ff */
[----:B------:R-:W-:Y:S01]  /*0530*/  SHF.R.S32.HI R4, RZ, 0x1f, R3 ;  /* 0x0000001fff047819 */ /* 0x000fe20000011403 */
[----:B------:R-:W-:-:S03]  /*0540*/  IMAD.IADD R2, R2, 0x1, -R7 ;  /* 0x0000000102027824 */ /* 0x000fc600078e0a07 */
[----:B------:R-:W-:Y:S02]  /*0550*/  LEA.HI R4, R4, R3, RZ, 0x3 ;  /* 0x0000000304047211 */ /* 0x000fe400078f18ff */
[----:B-----5:R-:W-:Y:S02]  /*0560*/  I2FP.F32.U32 R5, UR13 ;  /* 0x0000000d00057c45 */ /* 0x020fe40008201000 */
[--C-:B-1----:R-:W-:Y:S02]  /*0570*/  SHF.R.S32.HI R0, RZ, 0x3, R4.reuse ;  /* 0x00000003ff007819 */ /* 0x102fe40000011404 */
[----:B--2---:R-:W-:Y:S01]  /*0580*/  ISETP.NE.OR P0, PT, R6, RZ, !P0 ;  /* 0x000000ff0600720c */ /* 0x004fe20004705670 */
[----:B------:R-:W-:Y:S01]  /*0590*/  FMUL R8, R5, UR4 ;  /* 0x0000000405087c20 */ /* 0x000fe20008400000 */
[----:B------:R-:W-:-:S04]  /*05a0*/  SHF.R.S32.HI R5, RZ, 0x1f, R4 ;  /* 0x0000001fff057819 */ /* 0x000fc80000011404 */
[----:B------:R-:W-:Y:S01]  /*05b0*/  LEA.HI R5, R5, R0, RZ, 0x2 ;  /* 0x0000000005057211 */ /* 0x000fe200078f10ff */
[----:B------:R-:W1:Y:S03]  /*05c0*/  F2I.U32.TRUNC.NTZ R8, R8 ;  /* 0x0000000800087305 */ /* 0x000e66000020f000 */
[----:B------:R-:W-:-:S03]  /*05d0*/  LOP3.LUT R5, R5, 0xfffffffc, RZ, 0xc0, !PT ;  /* 0xfffffffc05057812 */ /* 0x000fc600078ec0ff */
[----:B------:R-:W-:Y:S01]  /*05e0*/  VOTEU.ALL UP0, P0 ;  /* 0x00000000003f7886 */ /* 0x000fe20000000000 */
[----:B------:R-:W-:Y:S01]  /*05f0*/  VOTEU.ALL UP1, P0 ;  /* 0x00000000003f7886 */ /* 0x000fe20000020000 */
[----:B------:R-:W-:Y:S01]  /*0600*/  IMAD.IADD R5, R0, 0x1, -R5 ;  /* 0x0000000100057824 */ /* 0x000fe200078e0a05 */
[----:B0-----:R-:W-:Y:S02]  /*0610*/  I2FP.F32.U32 R0, UR10 ;  /* 0x0000000a00007c45 */ /* 0x001fe40008201000 */
[----:B------:R-:W0:Y:S01]  /*0620*/  @!UP0 S2UR UR7, SR_CgaCtaId ;  /* 0x00000000000789c3 */ /* 0x000e220000008800 */
[----:B------:R-:W-:Y:S01]  /*0630*/  IMAD R2, R2, 0x4, R5 ;  /* 0x0000000402027824 */ /* 0x000fe200078e0205 */
[----:B------:R-:W-:Y:S01]  /*0640*/  @!UP0 UMOV UR6, 0x400 ;  /* 0x0000040000068882 */ /* 0x000fe20000000000 */
[----:B------:R-:W-:Y:S01]  /*0650*/  FMUL R4, R0, UR5 ;  /* 0x0000000500047c20 */ /* 0x000fe20008400000 */
[----:B-1----:R-:W-:Y:S02]  /*0660*/  R2UR UR4, R8 ;  /* 0x00000000080472ca */ /* 0x002fe400000e0000 */
[----:B------:R-:W-:-:S03]  /*0670*/  LEA.HI R0, R2, R2, RZ, 0x1 ;  /* 0x0000000202007211 */ /* 0x000fc600078f08ff */
[----:B------:R-:W1:Y:S01]  /*0680*/  F2I.U32.TRUNC.NTZ R4, R4 ;  /* 0x0000000400047305 */ /* 0x000e62000020f000 */
[----:B------:R-:W-:-:S05]  /*0690*/  LOP3.LUT R5, R0, 0xfffffffe, RZ, 0xc0, !PT ;  /* 0xfffffffe00057812 */ /* 0x000fca00078ec0ff */
[----:B------:R-:W-:Y:S02]  /*06a0*/  IMAD.IADD R5, R2, 0x1, -R5 ;  /* 0x0000000102057824 */ /* 0x000fe400078e0a05 */
[----:B------:R-:W-:-:S04]  /*06b0*/  UIADD3 UR4, -UR4, URZ, URZ ;  /* 0x0000003f04047290 */ /* 0x000fc8000fffe13f */
[----:B------:R-:W-:Y:S01]  /*06c0*/  UIMAD UR8, UR8, UR4, UR13 ;  /* 0x00000004080872a4 */ /* 0x000fe2000f8e020d */
[----:B-1----:R-:W-:Y:S02]  /*06d0*/  R2UR UR12, R4 ;  /* 0x00000000040c72ca */ /* 0x002fe400000e0000 */
[----:B------:R-:W-:Y:S01]  /*06e0*/  UMOV UR4, 0x20 ;  /* 0x0000002000047882 */ /* 0x000fe20000000000 */
[----:B------:R-:W1:Y:S02]  /*06f0*/  LDC R4, c[0x0][0x140] ;  /* 0x00005000ff047b82 */ /* 0x000e640000000800 */
[----:B------:R-:W-:Y:S01]  /*0700*/  ISETP.NE.AND P3, PT, R5, UR8, PT ;  /* 0x0000000805007c0c */ /* 0x000fe2000bf65270 */
[----:B------:R-:W-:-:S04]  /*0710*/  @!UP0 UIADD3 UR4, -UR4, 0x100000, URZ ;  /* 0x0010000004048890 */ /* 0x000fc8000fffe13f */
[----:B------:R-:W-:Y:S02]  /*0720*/  @!UP0 USHF.L.U32 UR5, UR4, 0xb, URZ ;  /* 0x0000000b04058899 */ /* 0x000fe4000800063f */
[----:B------:R-:W-:Y:S01]  /*0730*/  @!UP0 USHF.L.U32 UR4, UR4, 0x1, URZ ;  /* 0x0000000104048899 */ /* 0x000fe2000800063f */
[C---:B------:R-:W-:Y:S01]  /*0740*/  SHF.L.U32 R5, R2.reuse, 0x2, RZ ;  /* 0x0000000202057819 */ /* 0x040fe200000006ff */
[----:B0-----:R-:W-:Y:S01]  /*0750*/  @!UP0 ULEA UR6, UR7, UR6, 0x18 ;  /* 0x0000000607068291 */ /* 0x001fe2000f8ec03f */
[----:B------:R-:W-:Y:S02]  /*0760*/  VOTEU.ALL UP0, P0 ;  /* 0x00000000003f7886 */ /* 0x000fe40000000000 */
[----:B------:R-:W-:Y:S02]  /*0770*/  LOP3.LUT R152, R2, 0xc, R5, 0x78, !PT ;  /* 0x0000000c02987812 */ /* 0x000fe400078e7805 */
[----:B------:R-:W-:Y:S01]  /*0780*/  LOP3.LUT P0, RZ, R3, 0x7, RZ, 0xc0, !PT ;  /* 0x0000000703ff7812 */ /* 0x000fe2000780c0ff */
[----:B------:R-:W-:-:S03]  /*0790*/  UIADD3 UR12, -UR12, URZ, URZ ;  /* 0x0000003f0c0c7290 */ /* 0x000fc6000fffe13f */
[C---:B------:R-:W-:Y:S02]  /*07a0*/  ISETP.LT.U32.AND P0, PT, R152.reuse, 0x4, !P0 ;  /* 0x000000049800780c */ /* 0x040fe40004701070 */
[----:B------:R-:W-:Y:S01]  /*07b0*/  @P3 LEA.HI R0, R152, R152, RZ, 0x1 ;  /* 0x0000009898003211 */ /* 0x000fe200078f08ff */
[----:B------:R-:W0:Y:S02]  /*07c0*/  FENCE.VIEW.ASYNC.S ;  /* 0x00000000000073c6 */ /* 0x000e240000000000 */
[----:B0-----:R-:W0:Y:S01]  /*07d0*/  @!UP0 SYNCS.EXCH.64 URZ, [UR6+0x80], UR4 ;  /* 0x00008004063f85b2 */ /* 0x001e220008000100 */
[----:B------:R-:W-:Y:S02]  /*07e0*/  @P3 SHF.R.S32.HI R0, RZ, 0x1, R0 ;  /* 0x00000001ff003819 */ /* 0x000fe40000011400 */
[----:B-1----:R-:W-:Y:S01]  /*07f0*/  ISETP.EQ.U32.AND P2, PT, R4, 0x1, PT ;  /* 0x000000010400780c */ /* 0x002fe20003f42070 */
[----:B------:R1:W2:Y:S01]  /*0800*/  @!UP1 SYNCS.EXCH.64 URZ, [UR6+0x88], UR4 ;  /* 0x00008804063f95b2 */ /* 0x0002a20008000100 */
[----:B------:R-:W-:Y:S01]  /*0810*/  NOP ;  /* 0x0000000000007918 */ /* 0x000fe20000000000 */
[----:B-1----:R-:W-:-:S06]  /*0820*/  UIMAD UR4, UR11, UR12, UR10 ;  /* 0x0000000c0b0472a4 */ /* 0x002fcc000f8e020a */
[----:B------:R-:W-:Y:S02]  /*0830*/  @P3 ISETP.NE.AND P4, PT, R0, UR4, PT ;  /* 0x0000000400003c0c */ /* 0x000fe4000bf85270 */
[----:B------:R-:W-:Y:S02]  /*0840*/  SEL R0, RZ, 0x1, !P0 ;  /* 0x00000001ff007807 */ /* 0x000fe40004000000 */
[----:B------:R-:W-:-:S04]  /*0850*/  @P3 SEL R17, RZ, 0x1, P4 ;  /* 0x00000001ff113807 */ /* 0x000fc80002000000 */
[----:B------:R-:W-:Y:S01]  /*0860*/  LOP3.LUT R17, R17, R0, RZ, 0xc0, !PT ;  /* 0x0000000011117212 */ /* 0x000fe200078ec0ff */
[----:B0-----:R-:W-:Y:S06]  /*0870*/  @!P2 BRA `(.L_x_3) ;  /* 0x000000000008a947 */ /* 0x001fec0003800000 */
[----:B--234-:R-:W-:Y:S01]  /*0880*/  UCGABAR_ARV ;  /* 0x00000000000079c7 */ /* 0x01cfe20008000000 */
[----:B------:R-:W-:Y:S05]  /*0890*/  BRA `(.L_x_4) ;  /* 0x0000000000047947 */ /* 0x000fea0003800000 */
.L_x_3:
[----:B--234-:R-:W-:Y:S01]  /*08a0*/  NOP ;  /* 0x0000000000007918 */ /* 0x01cfe20000000000 */
.L_x_4:
[----:B------:R-:W-:Y:S01]  /*08b0*/  ULDC UR4, c[0x0][0x65c] ;  /* 0x0001970000047ab9 */ /* 0x000fe20000000800 */
[----:B------:R-:W-:Y:S01]  /*08c0*/  UMOV UR5, URZ ;  /* 0x0000003f00057c82 */ /* 0x000fe20008000000 */
[----:B------:R-:W-:-:S03]  /*08d0*/  UISETP.NE.AND UP0, UPT, UR4, 0x1, UPT ;  /* 0x000000010400788c */ /* 0x000fc6000bf05270 */
[----:B------:R-:W-:Y:S01]  /*08e0*/  UMOV UR4, UR13 ;  /* 0x0000000d00047c82 */ /* 0x000fe20008000000 */
[----:B------:R-:W-:Y:S02]  /*08f0*/  UP2UR UR45, UPR, URZ, 0x1 ;  /* 0x000000013f2d7883 */ /* 0x000fe40008000000 */
[----:B------:R-:W-:Y:S02]  /*0900*/  PLOP3.LUT P0, PT, PT, PT, UP0, 0x80, 0x0 ;  /* 0x000000000000781c */ /* 0x000fe40003f0f008 */
[----:B------:R-:W-:Y:S02]  /*0910*/  PLOP3.LUT P3, PT, PT, PT, UP0, 0x80, 0x0 ;  /* 0x000000000000781c */ /* 0x000fe40003f6f008 */
[----:B------:R-:W-:Y:S01]  /*0920*/  PLOP3.LUT P5, PT, PT, PT, UP0, 0x80, 0x0 ;  /* 0x000000000000781c */ /* 0x000fe20003faf008 */
[----:B------:R-:W-:Y:S01]  /*0930*/  @UP0 ULDC UR14, c[0x0][0x10] ;  /* 0x00000400000e0ab9 */ /* 0x000fe20000000800 */
[----:B------:R-:W-:Y:S01]  /*0940*/  @UP0 UMOV UR6, UR10 ;  /* 0x0000000a00060c82 */ /* 0x000fe20008000000 */
[----:B------:R-:W-:Y:S01]  /*0950*/  @UP0 UMOV UR7, URZ ;  /* 0x0000003f00070c82 */ /* 0x000fe20008000000 */
[----:B------:R-:W-:Y:S01]  /*0960*/  PLOP3.LUT P4, PT, PT, PT, UP0, 0x80, 0x0 ;  /* 0x000000000000781c */ /* 0x000fe20003f8f008 */
[----:B------:R-:W-:-:S03]  /*0970*/  @UP0 UIMAD.WIDE.U32 UR14, UR13, UR14, UR6 ;  /* 0x0000000e0d0e02a5 */ /* 0x000fc6000f8e0006 */
[----:B------:R-:W-:Y:S01]  /*0980*/  @!UP0 ULDC UR7, c[0x0][0xc] ;  /* 0x0000030000078ab9 */ /* 0x000fe20000000800 */
[----:B------:R-:W-:Y:S01]  /*0990*/  @UP0 UMOV UR6, URZ ;  /* 0x0000003f00060c82 */ /* 0x000fe20008000000 */
[----:B------:R-:W-:Y:S01]  /*09a0*/  @!UP0 UIMAD.WIDE.U32 UR4, UR10, UR7, UR4 ;  /* 0x000000070a0482a5 */ /* 0x000fe2000f8e0004 */
[----:B------:R-:W-:Y:S01]  /*09b0*/  IMAD.U32 R2, RZ, RZ, UR14 ;  /* 0x0000000eff027e24 */ /* 0x000fe2000f8e00ff */
[----:B------:R-:W-:Y:S02]  /*09c0*/  @UP0 UIADD3 UR6, UR15, UR6, URZ ;  /* 0x000000060f060290 */ /* 0x000fe4000fffe03f */
[----:B------:R-:W-:Y:S02]  /*09d0*/  IMAD.U32 R3, RZ, RZ, UR15 ;  /* 0x0000000fff037e24 */ /* 0x000fe4000f8e00ff */
[----:B------:R-:W-:Y:S01]  /*09e0*/  @P0 IMAD.MOV.U32 R7, RZ, RZ, R2 ;  /* 0x000000ffff070224 */ /* 0x000fe200078e0002 */
[----:B------:R-:W-:Y:S01]  /*09f0*/  MOV R3, UR5 ;  /* 0x0000000500037c02 */ /* 0x000fe20008000f00 */
[----:B------:R-:W-:-:S02]  /*0a00*/  IMAD.U32 R5, RZ, RZ, UR5 ;  /* 0x00000005ff057e24 */ /* 0x000fc4000f8e00ff */
[----:B------:R-:W-:Y:S02]  /*0a10*/  IMAD.U32 R2, RZ, RZ, UR4 ;  /* 0x00000004ff027e24 */ /* 0x000fe4000f8e00ff */
[----:B------:R-:W-:Y:S02]  /*0a20*/  @P3 IMAD.U32 R6, RZ, RZ, UR6 ;  /* 0x00000006ff063e24 */ /* 0x000fe4000f8e00ff */
[----:B------:R-:W-:Y:S02]  /*0a30*/  @!P5 IMAD.MOV.U32 R6, RZ, RZ, R5 ;  /* 0x000000ffff06d224 */ /* 0x000fe400078e0005 */
[----:B------:R-:W-:Y:S02]  /*0a40*/  @!P4 IMAD.MOV.U32 R7, RZ, RZ, R2 ;  /* 0x000000ffff07c224 */ /* 0x000fe400078e0002 */
[----:B------:R-:W-:Y:S01]  /*0a50*/  IMAD.U32 R4, RZ, RZ, UR4 ;  /* 0x00000004ff047e24 */ /* 0x000fe2000f8e00ff */
[----:B------:R0:W-:Y:S04]  /*0a60*/  STL [R1+0x200], R6 ;  /* 0x0002000601007387 */ /* 0x0001e80000100800 */
[----:B------:R0:W-:Y:S01]  /*0a70*/  STL [R1+0x204], R7 ;  /* 0x0002040701007387 */ /* 0x0001e20000100800 */
[----:B------:R-:W-:Y:S05]  /*0a80*/  @!P2 BRA `(.L_x_5) ;  /* 0x00000000000ca947 */ /* 0x000fea0003800000 */
[----:B------:R-:W-:Y:S01]  /*0a90*/  UCGABAR_WAIT ;  /* 0x0000000000007dc7 */ /* 0x000fe20008000000 */
[----:B------:R-:W-:Y:S01]  /*0aa0*/  CCTL.IVALL ;  /* 0x00000000ff00798f */ /* 0x000fe20002000000 */
[----:B------:R-:W-:Y:S05]  /*0ab0*/  BRA `(.L_x_6) ;  /* 0x0000000000047947 */ /* 0x000fea0003800000 */
.L_x_5:
[----:B------:R-:W-:Y:S06]  /*0ac0*/  BAR.SYNC.DEFER_BLOCKING 0x0 ;  /* 0x0000000000007b1d */ /* 0x000fec0000010000 */
.L_x_6:
[----:B------:R-:W-:Y:S05]  /*0ad0*/  @!P1 BRA `(.L_x_7) ;  /* 0x0000015400c09947 */ /* 0x000fea0003800000 */
[----:B------:R-:W-:-:S06]  /*0ae0*/  UISETP.GT.U32.AND UP0, UPT, UR16, 0x1, UPT ;  /* 0x000000011000788c */ /* 0x000fcc000bf04070 */
[----:B------:R-:W-:-:S13]  /*0af0*/  PLOP3.LUT P0, PT, PT, PT, UP0, 0x80, 0x0 ;  /* 0x000000000000781c */ /* 0x000fda0003f0f008 */
[----:B------:R-:W-:Y:S05]  /*0b00*/  @P0 EXIT ;  /* 0x000000000000094d */ /* 0x000fea0003800000 */
[----:B------:R-:W-:Y:S01]  /*0b10*/  ULDC.64 UR4, c[0x0][0x650] ;  /* 0x0001940000047ab9 */ /* 0x000fe20000000a00 */
[----:B------:R-:W-:Y:S01]  /*0b20*/  UMOV UR41, 0xffffffff ;  /* 0xffffffff00297882 */ /* 0x000fe20000000000 */
[----:B------:R-:W-:Y:S01]  /*0b30*/  ISETP.GE.U32.AND P0, PT, R7, UR4, PT ;  /* 0x0000000407007c0c */ /* 0x000fe2000bf06070 */
[----:B------:R-:W-:Y:S01]  /*0b40*/  UMOV UR42, 0xffffffff ;  /* 0xffffffff002a7882 */ /* 0x000fe20000000000 */
[----:B------:R-:W-:Y:S01]  /*0b50*/  UMOV UR43, 0xffffffff ;  /* 0xffffffff002b7882 */ /* 0x000fe20000000000 */
[----:B------:R-:W-:Y:S02]  /*0b60*/  PRMT R0, RZ, 0x7610, R0 ;  /* 0x00007610ff007816 */ /* 0x000fe40000000000 */
[----:B------:R-:W-:-:S13]  /*0b70*/  ISETP.GE.U32.AND.EX P0, PT, R6, UR5, PT, P0 ;  /* 0x0000000506007c0c */ /* 0x000fda000bf06100 */
[----:B------:R-:W-:Y:S05]  /*0b80*/  @P0 BRA `(.L_x_8) ;  /* 0x0000000400480947 */ /* 0x000fea0003800000 */
[----:B------:R-:W-:Y:S01]  /*0b90*/  ULDC.64 UR16, c[0x0][0x628] ;  /* 0x00018a0000107ab9 */ /* 0x000fe20000000a00 */
[C---:B------:R-:W-:Y:S01]  /*0ba0*/  R2UR UR19, R7.reuse ;  /* 0x00000000071372ca */ /* 0x040fe200000e0000 */
[----:B------:R-:W-:Y:S01]  /*0bb0*/  ULDC UR18, c[0x0][0x630] ;  /* 0x00018c0000127ab9 */ /* 0x000fe20000000800 */
[----:B------:R-:W-:Y:S02]  /*0bc0*/  ISETP.NE.U32.AND P0, PT, RZ, UR16, PT ;  /* 0x00000010ff007c0c */ /* 0x000fe4000bf05070 */
[----:B------:R-:W-:Y:S02]  /*0bd0*/  R2UR UR4, R7 ;  /* 0x00000000070472ca */ /* 0x000fe400000e0000 */
[----:B------:R-:W-:Y:S02]  /*0be0*/  ISETP.NE.AND.EX P0, PT, RZ, UR17, PT, P0 ;  /* 0x00000011ff007c0c */ /* 0x000fe4000bf05300 */
[----:B------:R-:W-:-:S11]  /*0bf0*/  R2UR UR5, R6 ;  /* 0x00000000060572ca */ /* 0x000fd600000e0000 */
[----:B------:R-:W-:Y:S05]  /*0c00*/  @!P0 BRA `(.L_x_9) ;  /* 0x0000000000308947 */ /* 0x000fea0003800000 */
[----:B------:R-:W-:Y:S01]  /*0c10*/  R2UR UR4, R7 ;  /* 0x00000000070472ca */ /* 0x000fe200000e0000 */
[----:B------:R-:W-:Y:S01]  /*0c20*/  ULDC UR9, c[0x0][0x634] ;  /* 0x00018d0000097ab9 */ /* 0x000fe20000000800 */
[----:B------:R-:W-:-:S11]  /*0c30*/  R2UR UR13, R6 ;  /* 0x00000000060d72ca */ /* 0x000fd600000e0000 */
[----:B------:R-:W-:-:S04]  /*0c40*/  UIADD3 UR9, UP0, UR4, UR9, URZ ;  /* 0x0000000904097290 */ /* 0x000fc8000ff1e03f */
[----:B------:R-:W-:-:S04]  /*0c50*/  UIADD3.X UR13, URZ, UR13, URZ, UP0, !UPT ;  /* 0x0000000d3f0d7290 */ /* 0x000fc800087fe43f */
[----:B------:R-:W-:-:S04]  /*0c60*/  UIMAD.WIDE.U32 UR4, UR13, UR16, URZ ;  /* 0x000000100d0472a5 */ /* 0x000fc8000f8e003f */
[----:B------:R-:W-:Y:S02]  /*0c70*/  UIMAD.WIDE.U32 UR6, UP0, UR9, UR17, UR4 ;  /* 0x00000011090672a5 */ /* 0x000fe4000f800004 */
[----:B------:R-:W-:Y:S02]  /*0c80*/  UIMAD.WIDE.U32 UR4, UR9, UR16, URZ ;  /* 0x00000010090472a5 */ /* 0x000fe4000f8e003f */
[----:B------:R-:W-:Y:S02]  /*0c90*/  UIADD3.X UR15, URZ, URZ, URZ, UP0, !UPT ;  /* 0x0000003f3f0f7290 */ /* 0x000fe400087fe43f */
[----:B------:R-:W-:Y:S01]  /*0ca0*/  UIADD3 URZ, UP0, UR5, UR6, URZ ;  /* 0x00000006053f7290 */ /* 0x000fe2000ff1e03f */
[----:B------:R-:W-:-:S03]  /*0cb0*/  UMOV UR14, UR7 ;  /* 0x00000007000e7c82 */ /* 0x000fc60008000000 */
[----:B------:R-:W-:-:S12]  /*0cc0*/  UIMAD.WIDE.U32.X UR4, UR13, UR17, UR14, UP0 ;  /* 0x000000110d0472a5 */ /* 0x000fd800080e040e */
.L_x_9:
[----:B------:R-:W-:Y:S01]  /*0cd0*/  USHF.R.U64 UR43, UR4, UR18, UR5 ;  /* 0x00000012042b7299 */ /* 0x000fe20008001205 */
[----:B------:R-:W-:Y:S01]  /*0ce0*/  R2UR UR7, R6 ;  /* 0x00000000060772ca */ /* 0x000fe200000e0000 */
[----:B------:R-:W-:Y:S02]  /*0cf0*/  USHF.R.U32.HI UR4, URZ, UR18, UR5 ;  /* 0x000000123f047299 */ /* 0x000fe40008011605 */
[----:B------:R-:W-:Y:S01]  /*0d00*/  UIADD3 UR5, UP0, URZ, -UR43, URZ ;  /* 0x8000002b3f057290 */ /* 0x000fe2000ff1e03f */
[----:B------:R-:W-:Y:S01]  /*0d10*/  ULDC.64 UR14, c[0x0][0x620] ;  /* 0x00018800000e7ab9 */ /* 0x000fe20000000a00 */
[----:B------:R-:W-:Y:S02]  /*0d20*/  UMOV UR6, UR19 ;  /* 0x0000001300067c82 */ /* 0x000fe40008000000 */
[----:B------:R-:W-:Y:S01]  /*0d30*/  UIADD3.X UR4, URZ, ~UR4, URZ, UP0, !UPT ;  /* 0x800000043f047290 */ /* 0x000fe200087fe43f */
[----:B------:R-:W-:Y:S01]  /*0d40*/  ULDC UR9, c[0x0][0x618] ;  /* 0x0001860000097ab9 */ /* 0x000fe20000000800 */
[----:B------:R-:W-:-:S02]  /*0d50*/  UIMAD UR12, UR11, UR12, UR10 ;  /* 0x0000000c0b0c72a4 */ /* 0x000fc4000f8e020a */
[----:B------:R-:W-:Y:S02]  /*0d60*/  UIMAD UR4, UR4, UR14, URZ ;  /* 0x0000000e040472a4 */ /* 0x000fe4000f8e023f */
[----:B------:R-:W-:Y:S02]  /*0d70*/  UIMAD.WIDE.U32 UR6, UR5, UR14, UR6 ;  /* 0x0000000e050672a5 */ /* 0x000fe4000f8e0006 */
[----:B------:R-:W-:Y:S01]  /*0d80*/  UIMAD UR4, UR5, UR15, UR4 ;  /* 0x0000000f050472a4 */ /* 0x000fe2000f8e0204 */
[----:B------:R-:W-:Y:S01]  /*0d90*/  ULDC UR10, c[0x0][0x608] ;  /* 0x00018200000a7ab9 */ /* 0x000fe20000000800 */
[----:B------:R-:W-:Y:S02]  /*0da0*/  ULDC UR18, c[0x0][0x658] ;  /* 0x0001960000127ab9 */ /* 0x000fe40000000800 */
[----:B------:R-:W-:Y:S01]  /*0db0*/  UIADD3 UR7, UR7, UR4, URZ ;  /* 0x0000000407077290 */ /* 0x000fe2000fffe03f */
[----:B------:R-:W-:Y:S02]  /*0dc0*/  UMOV UR11, 0xffffffff ;  /* 0xffffffff000b7882 */ /* 0x000fe40000000000 */
[----:B------:R-:W-:Y:S01]  /*0dd0*/  ULDC.64 UR4, c[0x0][0x640] ;  /* 0x0001900000047ab9 */ /* 0x000fe20000000a00 */
[----:B------:R-:W-:Y:S01]  /*0de0*/  USHF.R.U64 UR16, UR6, UR9, UR7 ;  /* 0x0000000906107299 */ /* 0x000fe20008001207 */
[----:B------:R-:W-:Y:S01]  /*0df0*/  ISETP.NE.U32.AND P0, PT, RZ, UR4, PT ;  /* 0x00000004ff007c0c */ /* 0x000fe2000bf05070 */
[----:B------:R-:W-:-:S02]  /*0e00*/  USHF.R.U32.HI UR7, URZ, UR9, UR7 ;  /* 0x000000093f077299 */ /* 0x000fc40008011607 */
[----:B------:R-:W-:Y:S01]  /*0e10*/  USHF.L.U32 UR6, UR11, UR18, URZ ;  /* 0x000000120b067299 */ /* 0x000fe2000800063f */
[----:B------:R-:W-:Y:S01]  /*0e20*/  ISETP.NE.AND.EX P0, PT, RZ, UR5, PT, P0 ;  /* 0x00000005ff007c0c */ /* 0x000fe2000bf05300 */
[----:B------:R-:W-:Y:S02]  /*0e30*/  USHF.R.U64 UR22, UR16, UR10, UR7 ;  /* 0x0000000a10167299 */ /* 0x000fe40008001207 */
[----:B------:R-:W-:Y:S02]  /*0e40*/  USHF.R.U32.HI UR7, URZ, UR10, UR7 ;  /* 0x0000000a3f077299 */ /* 0x000fe40008011607 */
[----:B------:R-:W-:Y:S02]  /*0e50*/  UISETP.NE.AND UP1, UPT, UR45, URZ, UPT ;  /* 0x0000003f2d00728c */ /* 0x000fe4000bf25270 */
[----:B------:R-:W-:Y:S01]  /*0e60*/  USHF.R.U64 UR23, UR22, UR18, UR7 ;  /* 0x0000001216177299 */ /* 0x000fe20008001207 */
[----:B------:R-:W-:Y:S01]  /*0e70*/  ULDC UR17, c[0x0][0x600] ;  /* 0x0001800000117ab9 */ /* 0x000fe20000000800 */
[----:B------:R-:W-:-:S02]  /*0e80*/  ULOP3.LUT UR13, URZ, UR6, URZ, 0x33, !UPT ;  /* 0x000000063f0d7292 */ /* 0x000fc4000f8e333f */
[----:B------:R-:W-:Y:S02]  /*0e90*/  UIADD3 UR15, UR17, -0x1, URZ ;  /* 0xffffffff110f7890 */ /* 0x000fe4000fffe03f */
[----:B------:R-:W-:Y:S02]  /*0ea0*/  USEL UR12, UR8, UR12, !UP1 ;  /* 0x0000000c080c7287 */ /* 0x000fe4000c800000 */
[----:B------:R-:W-:Y:S01]  /*0eb0*/  USHF.R.U32.HI UR7, URZ, UR18, UR7 ;  /* 0x000000123f077299 */ /* 0x000fe20008011607 */
[----:B------:R-:W-:Y:S01]  /*0ec0*/  ULDC UR19, c[0x0][0x648] ;  /* 0x0001920000137ab9 */ /* 0x000fe20000000800 */
[----:B------:R-:W-:Y:S01]  /*0ed0*/  ULDC UR20, c[0x0][0x638] ;  /* 0x00018e0000147ab9 */ /* 0x000fe20000000800 */
[----:B------:R-:W-:Y:S01]  /*0ee0*/  UMOV UR21, 0x1 ;  /* 0x0000000100157882 */ /* 0x000fe20000000000 */
[----:B------:R-:W-:Y:S01]  /*0ef0*/  UMOV UR6, UR23 ;  /* 0x0000001700067c82 */ /* 0x000fe20008000000 */
[----:B------:R-:W-:Y:S07]  /*0f00*/  @!P0 BRA `(.L_x_10) ;  /* 0x0000000000308947 */ /* 0x000fee0003800000 */
[----:B------:R-:W-:Y:S02]  /*0f10*/  ULDC UR10, c[0x0][0x64c] ;  /* 0x00019300000a7ab9 */ /* 0x000fe40000000800 */
        /* <DEDUP_REMOVED lines=8> */
[----:B------:R-:W-:-:S07]  /*0fa0*/  UIMAD.WIDE.U32.X UR4, UR14, UR5, UR10, UP0 ;  /* 0x000000050e0472a5 */ /* 0x000fce00080e040a */
[----:B------:R-:W-:Y:S01]  /*0fb0*/  UMOV UR6, UR4 ;  /* 0x0000000400067c82 */ /* 0x000fe20008000000 */
[----:B------:R-:W-:-:S05]  /*0fc0*/  UMOV UR7, UR5 ;  /* 0x0000000500077c82 */ /* 0x000fca0008000000 */
.L_x_10:
[----:B------:R-:W-:Y:S01]  /*0fd0*/  USHF.R.U64 UR5, UR6, UR19, UR7 ;  /* 0x0000001306057299 */ /* 0x000fe20008001207 */
[----:B------:R-:W-:Y:S01]  /*0fe0*/  IMAD.MOV.U32 R0, RZ, RZ, 0x1 ;  /* 0x00000001ff007424 */ /* 0x000fe200078e00ff */
[----:B------:R-:W-:Y:S02]  /*0ff0*/  USHF.L.U32 UR4, UR21, UR18, URZ ;  /* 0x0000001215047299 */ /* 0x000fe4000800063f */
[----:B------:R-:W-:Y:S02]  /*1000*/  ULOP3.LUT UR13, UR22, UR13, URZ, 0xc0, !UPT ;  /* 0x0000000d160d7292 */ /* 0x000fe4000f8ec03f */
[----:B------:R-:W-:Y:S02]  /*1010*/  UIADD3 UR6, -UR5, URZ, URZ ;  /* 0x0000003f05067290 */ /* 0x000fe4000fffe13f */
[----:B------:R-:W-:Y:S02]  /*1020*/  UIMAD UR13, UR4, UR5, UR13 ;  /* 0x00000005040d72a4 */ /* 0x000fe4000f8e020d */
[----:B------:R-:W-:-:S02]  /*1030*/  ULOP3.LUT UR15, UR16, UR15, URZ, 0xc0, !UPT ;  /* 0x0000000f100f7292 */ /* 0x000fc4000f8ec03f */
[----:B------:R-:W-:Y:S01]  /*1040*/  UIMAD UR4, UR6, UR20, UR23 ;  /* 0x00000014060472a4 */ /* 0x000fe2000f8e0217 */
[----:B------:R-:W-:Y:S01]  /*1050*/  ULDC UR5, c[0x0][0x610] ;  /* 0x0001840000057ab9 */ /* 0x000fe20000000800 */
[----:B------:R-:W-:Y:S02]  /*1060*/  UISETP.NE.AND UP0, UPT, UR45, URZ, UPT ;  /* 0x0000003f2d00728c */ /* 0x000fe4000bf05270 */
[----:B------:R-:W-:Y:S02]  /*1070*/  UIMAD UR12, UR13, UR5, UR12 ;  /* 0x000000050d0c72a4 */ /* 0x000fe4000f8e020c */
[----:B------:R-:W-:-:S04]  /*1080*/  UIMAD UR4, UR4, UR17, UR15 ;  /* 0x00000011040472a4 */ /* 0x000fc8000f8e020f */
[----:B------:R-:W-:Y:S02]  /*1090*/  USEL UR42, UR4, UR12, !UP0 ;  /* 0x0000000c042a7287 */ /* 0x000fe4000c000000 */
[----:B------:R-:W-:-:S12]  /*10a0*/  USEL UR41, UR12, UR4, !UP0 ;  /* 0x000000040c297287 */ /* 0x000fd8000c000000 */
.L_x_8:
[----:B------:R-:W-:-:S08]  /*10b0*/  NOP ;  /* 0x0000000000007918 */ /* 0x000fd00000000000 */
[----:B------:R-:W1:Y:S02]  /*10c0*/  USETMAXREG.TRY_ALLOC.CTAPOOL UP0, 0xf0 ;  /* 0x000000f0000079c8 */ /* 0x000e640008000600 */
[----:B-1----:R-:W-:-:S13]  /*10d0*/  PLOP3.LUT P0, PT, PT, PT, UP0, 0x80, 0x0 ;  /* 0x000000000000781c */ /* 0x002fda0003f0f008 */
[----:B------:R-:W-:Y:S05]  /*10e0*/  @!P0 BRA `(.L_x_8) ;  /* 0xfffffffc00f08947 */ /* 0x000fea000383ffff */
[----:B------:R-:W-:Y:S01]  /*10f0*/  ULDC.64 UR4, c[0x0][0x598] ;  /* 0x0001660000047ab9 */ /* 0x000fe20000000a00 */
[----:B------:R-:W-:Y:S01]  /*1100*/  ULDC.64 UR36, c[0x0][0x208] ;  /* 0x0000820000247ab9 */ /* 0x000fe20000000a00 */
[----:B------:R-:W-:-:S04]  /*1110*/  ISETP.NE.U32.AND P0, PT, RZ, UR4, PT ;  /* 0x00000004ff007c0c */ /* 0x000fc8000bf05070 */
[----:B------:R-:W-:-:S13]  /*1120*/  ISETP.NE.AND.EX P0, PT, RZ, UR5, PT, P0 ;  /* 0x00000005ff007c0c */ /* 0x000fda000bf05300 */
[----:B------:R-:W-:Y:S05]  /*1130*/  @!P0 BRA `(.L_x_11) ;  /* 0x00000000001c8947 */ /* 0x000fea0003800000 */
[----:B------:R-:W1:Y:S02]  /*1140*/  LDC.64 R2, c[0x0][0x598] ;  /* 0x00016600ff027b82 */ /* 0x000e640000000a00 */
[----:B-1----:R-:W2:Y:S02]  /*1150*/  LDG.E.64 R2, desc[UR36][R2.64] ;  /* 0x0000002402027981 */ /* 0x002ea4000c1e1b00 */
[----:B--2---:R-:W-:-:S04]  /*1160*/  ISETP.NE.U32.AND P0, PT, R2, RZ, PT ;  /* 0x000000ff0200720c */ /* 0x004fc80003f05070 */
[----:B------:R-:W-:-:S13]  /*1170*/  ISETP.NE.AND.EX P0, PT, R3, RZ, PT, P0 ;  /* 0x000000ff0300720c */ /* 0x000fda0003f05300 */
[----:B------:R-:W-:Y:S05]  /*1180*/  @!P0 BRA `(.L_x_11) ;  /* 0x0000000000088947 */ /* 0x000fea0003800000 */
[----:B------:R1:W5:Y:S01]  /*1190*/  LD.E R2, desc[UR36][R2.64] ;  /* 0x0000002402027980 */ /* 0x000362000c101900 */
[----:B------:R-:W-:Y:S05]  /*11a0*/  BRA `(.L_x_12) ;  /* 0x0000000000247947 */ /* 0x000fea0003800000 */
.L_x_11:
[----:B------:R-:W-:Y:S02]  /*11b0*/  ULDC.64 UR4, c[0x0][0x588] ;  /* 0x0001620000047ab9 */ /* 0x000fe40000000a00 */
[----:B------:R-:W-:-:S04]  /*11c0*/  ISETP.NE.U32.AND P0, PT, RZ, UR4, PT ;  /* 0x00000004ff007c0c */ /* 0x000fc8000bf05070 */
[----:B------:R-:W-:-:S13]  /*11d0*/  ISETP.NE.AND.EX P0, PT, RZ, UR5, PT, P0 ;  /* 0x00000005ff007c0c */ /* 0x000fda000bf05300 */
[----:B------:R-:W-:Y:S05]  /*11e0*/  @!P0 BRA `(.L_x_13) ;  /* 0x00000000000c8947 */ /* 0x000fea0003800000 */
[----:B------:R-:W1:Y:S02]  /*11f0*/  LDC.64 R2, c[0x0][0x588] ;  /* 0x00016200ff027b82 */ /* 0x000e640000000a00 */
[----:B-1----:R2:W5:Y:S01]  /*1200*/  LDG.E R2, desc[UR36][R2.64] ;  /* 0x0000002402027981 */ /* 0x002562000c1e1900 */
[----:B------:R-:W-:Y:S05]  /*1210*/  BRA `(.L_x_12) ;  /* 0x0000000000087947 */ /* 0x000fea0003800000 */
.L_x_13:
[----:B------:R-:W-:Y:S02]  /*1220*/  ULDC UR4, c[0x0][0x580] ;  /* 0x0001600000047ab9 */ /* 0x000fe40000000800 */
[----:B------:R-:W-:-:S07]  /*1230*/  IMAD.U32 R2, RZ, RZ, UR4 ;  /* 0x00000004ff027e24 */ /* 0x000fce000f8e00ff */
.L_x_12:
[----:B------:R-:W-:Y:S02]  /*1240*/  ULDC.64 UR4, c[0x0][0x5a0] ;  /* 0x0001680000047ab9 */ /* 0x000fe40000000a00 */
[----:B------:R-:W-:-:S04]  /*1250*/  ISETP.NE.U32.AND P0, PT, RZ, UR4, PT ;  /* 0x00000004ff007c0c */ /* 0x000fc8000bf05070 */
[----:B------:R-:W-:-:S13]  /*1260*/  ISETP.NE.AND.EX P0, PT, RZ, UR5, PT, P0 ;  /* 0x00000005ff007c0c */ /* 0x000fda000bf05300 */
[----:B------:R-:W-:Y:S05]  /*1270*/  @!P0 BRA `(.L_x_14) ;  /* 0x00000000001c8947 */ /* 0x000fea0003800000 */
[----:B------:R-:W3:Y:S02]  /*1280*/  LDC.64 R4, c[0x0][0x5a0] ;  /* 0x00016800ff047b82 */ /* 0x000ee40000000a00 */
[----:B---3--:R-:W3:Y:S02]  /*1290*/  LDG.E.64 R4, desc[UR36][R4.64] ;  /* 0x0000002404047981 */ /* 0x008ee4000c1e1b00 */
[----:B---3--:R-:W-:-:S04]  /*12a0*/  ISETP.NE.U32.AND P0, PT, R4, RZ, PT ;  /* 0x000000ff0400720c */ /* 0x008fc80003f05070 */
[----:B------:R-:W-:-:S13]  /*12b0*/  ISETP.NE.AND.EX P0, PT, R5, RZ, PT, P0 ;  /* 0x000000ff0500720c */ /* 0x000fda0003f05300 */
[----:B------:R-:W-:Y:S05]  /*12c0*/  @!P0 BRA `(.L_x_14) ;  /* 0x0000000000088947 */ /* 0x000fea0003800000 */
[----:B------:R3:W5:Y:S01]  /*12d0*/  LD.E R16, desc[UR36][R4.64] ;  /* 0x0000002404107980 */ /* 0x000762000c101900 */
[----:B------:R-:W-:Y:S05]  /*12e0*/  BRA `(.L_x_15) ;  /* 0x0000000000247947 */ /* 0x000fea0003800000 */
.L_x_14:
[----:B------:R-:W-:Y:S02]  /*12f0*/  ULDC.64 UR4, c[0x0][0x590] ;  /* 0x0001640000047ab9 */ /* 0x000fe40000000a00 */
[----:B------:R-:W-:-:S04]  /*1300*/  ISETP.NE.U32.AND P0, PT, RZ, UR4, PT ;  /* 0x00000004ff007c0c */ /* 0x000fc8000bf05070 */
[----:B------:R-:W-:-:S13]  /*1310*/  ISETP.NE.AND.EX P0, PT, RZ, UR5, PT, P0 ;  /* 0x00000005ff007c0c */ /* 0x000fda000bf05300 */
[----:B------:R-:W-:Y:S05]  /*1320*/  @!P0 BRA `(.L_x_16) ;  /* 0x00000000000c8947 */ /* 0x000fea0003800000 */
[----:B------:R-:W3:Y:S02]  /*1330*/  LDC.64 R4, c[0x0][0x590] ;  /* 0x00016400ff047b82 */ /* 0x000ee40000000a00 */
[----:B---3--:R4:W5:Y:S01]  /*1340*/  LDG.E R16, desc[UR36][R4.64] ;  /* 0x0000002404107981 */ /* 0x008962000c1e1900 */
[----:B------:R-:W-:Y:S05]  /*1350*/  BRA `(.L_x_15) ;  /* 0x0000000000087947 */ /* 0x000fea0003800000 */
.L_x_16:
[----:B------:R-:W-:Y:S02]  /*1360*/  ULDC UR4, c[0x0][0x584] ;  /* 0x0001610000047ab9 */ /* 0x000fe40000000800 */
[----:B------:R-:W-:-:S07]  /*1370*/  MOV R16, UR4 ;  /* 0x0000000400107c02 */ /* 0x000fce0008000f00 */
.L_x_15:
[----:B------:R-:W-:-:S13]  /*1380*/  LOP3.LUT P0, RZ, R0, 0xff, RZ, 0xc0, !PT ;  /* 0x000000ff00ff7812 */ /* 0x000fda000780c0ff */
[----:B------:R-:W-:Y:S05]  /*1390*/  @!P0 EXIT ;  /* 0x000000000000894d */ /* 0x000fea0003800000 */
[----:B------:R-:W-:Y:S01]  /*13a0*/  ULDC UR4, c[0x0][0x28c] ;  /* 0x0000a30000047ab9 */ /* 0x000fe20000000800 */
[----:B------:R-:W-:Y:S01]  /*13b0*/  UMOV UR38, URZ ;  /* 0x0000003f00267c82 */ /* 0x000fe20008000000 */
[----:B------:R-:W-:Y:S01]  /*13c0*/  UIADD3 UR4, UR4, 0x1f, URZ ;  /* 0x0000001f04047890 */ /* 0x000fe2000fffe03f */
[----:B------:R-:W-:-:S03]  /*13d0*/  UMOV UR39, URZ ;  /* 0x0000003f00277c82 */ /* 0x000fc60008000000 */
[----:B------:R-:W-:-:S04]  /*13e0*/  USHF.R.S32.HI UR5, URZ, 0x1f, UR4 ;  /* 0x0000001f3f057899 */ /* 0x000fc80008011404 */
[----:B------:R-:W-:-:S04]  /*13f0*/  ULEA.HI UR5, UR5, UR4, URZ, 0x5 ;  /* 0x0000000405057291 */ /* 0x000fc8000f8f283f */
[----:B------:R-:W-:-:S12]  /*1400*/  USHF.R.S32.HI UR44, URZ, 0x5, UR5 ;  /* 0x000000053f2c7899 */ /* 0x000fd80008011405 */
.L_x_546:
[----:B------:R-:W0:Y:S01]  /*1410*/  S2R R0, SR_TID.X ;  /* 0x0000000000007919 */ /* 0x000e220000002100 */
[----:B-1----:R-:W1:Y:S01]  /*1420*/  S2UR UR7, SR_CgaCtaId ;  /* 0x00000000000779c3 */ /* 0x002e620000008800 */
[----:B------:R-:W-:Y:S02]  /*1430*/  UMOV UR6, 0x400 ;  /* 0x0000040000067882 */ /* 0x000fe40000000000 */
[----:B-1----:R-:W-:Y:S01]  /*1440*/  ULEA UR6, UR7, UR6, 0x18 ;  /* 0x0000000607067291 */ /* 0x002fe2000f8ec03f */
[----:B0-----:R-:W-:-:S04]  /*1450*/  LOP3.LUT R0, R0, 0x80, RZ, 0xc0, !PT ;  /* 0x0000008000007812 */ /* 0x001fc800078ec0ff */
[----:B------:R-:W-:-:S06]  /*1460*/  SHF.R.U32.HI R0, RZ, 0x7, R0 ;  /* 0x00000007ff007819 */ /* 0x000fcc0000011600 */
[----:B------:R-:W0:Y:S02]  /*1470*/  SHFL.IDX PT, R0, R0, RZ, 0x1f ;  /* 0x00001fff00007589 */ /* 0x000e2400000e0000 */
[----:B0-----:R-:W-:-:S13]  /*1480*/  R2UR UR4, R0 ;  /* 0x00000000000472ca */ /* 0x001fda00000e0000 */
[----:B------:R-:W-:-:S04]  /*1490*/  ULEA.HI UR5, UR4, UR4, URZ, 0x1 ;  /* 0x0000000404057291 */ /* 0x000fc8000f8f083f */
[----:B------:R-:W-:-:S04]  /*14a0*/  ULOP3.LUT UR5, UR5, 0xffffe, URZ, 0xc0, !UPT ;  /* 0x000ffffe05057892 */ /* 0x000fc8000f8ec03f */
[----:B------:R-:W-:-:S03]  /*14b0*/  UIADD3 UR5, UR4, -UR5, URZ ;  /* 0x8000000504057290 */ /* 0x000fc6000fffe03f */
[----:B------:R-:W-:Y:S01]  /*14c0*/  ULDC UR4, c[0x0][0x28c] ;  /* 0x0000a30000047ab9 */ /* 0x000fe20000000800 */
[----:B------:R-:W-:Y:S01]  /*14d0*/  ULEA UR5, UR5, UR6, 0xc ;  /* 0x0000000605057291 */ /* 0x000fe2000f8e603f */
[----:B------:R-:W-:-:S03]  /*14e0*/  ISETP.LT.AND P0, PT, RZ, UR4, PT ;  /* 0x00000004ff007c0c */ /* 0x000fc6000bf01270 */
[----:B------:R-:W-:-:S04]  /*14f0*/  UIADD3 UR5, UR5, 0x180, URZ ;  /* 0x0000018005057890 */ /* 0x000fc8000fffe03f */
[----:B------:R-:W-:-:S04]  /*1500*/  USHF.R.U32.HI UR5, URZ, 0x4, UR5 ;  /* 0x000000043f057899 */ /* 0x000fc80008011605 */
[----:B------:R-:W-:Y:S02]  /*1510*/  ULOP3.LUT UR46, UR5, 0x3fff, URZ, 0xc0, !UPT ;  /* 0x00003fff052e7892 */ /* 0x000fe4000f8ec03f */
[----:B---3--:R-:W-:Y:S10]  /*1520*/  @P0 BRA `(.L_x_17) ;  /* 0x0000000000400947 */ /* 0x008ff40003800000 */
[----:B------:R-:W-:Y:S01]  /*1530*/  MOV R0, 0x0 ;  /* 0x0000000000007802 */ /* 0x000fe20000000f00 */
[----:B------:R-:W-:Y:S01]  /*1540*/  ULDC.64 UR4, c[0x4][0x68] ;  /* 0x01001a0000047ab9 */ /* 0x000fe20000000a00 */
[----:B------:R-:W-:Y:S01]  /*1550*/  ULDC.64 UR6, c[0x4][0x8] ;  /* 0x0100020000067ab9 */ /* 0x000fe20000000a00 */
[----:B---34-:R-:W-:Y:S01]  /*1560*/  IMAD.U32 R4, RZ, RZ, UR4 ;  /* 0x00000004ff047e24 */ /* 0x018fe2000f8e00ff */
[----:B------:R0:W1:Y:S01]  /*1570*/  LDC.64 R14, c[0x4][R0] ;  /* 0x01000000000e7b82 */ /* 0x0000620000000a00 */
[----:B------:R-:W-:Y:S01]  /*1580*/  IMAD.U32 R5, RZ, RZ, UR5 ;  /* 0x00000005ff057e24 */ /* 0x000fe2000f8e00ff */
[----:B------:R-:W-:Y:S01]  /*1590*/  ULDC.64 UR4, c[0x4][0x70] ;  /* 0x01001c0000047ab9 */ /* 0x000fe20000000a00 */
[----:B------:R-:W-:Y:S01]  /*15a0*/  IMAD.U32 R10, RZ, RZ, UR6 ;  /* 0x00000006ff0a7e24 */ /* 0x000fe2000f8e00ff */
[----:B------:R-:W-:Y:S01]  /*15b0*/  MOV R8, 0x1e1 ;  /* 0x000001e100087802 */ /* 0x000fe20000000f00 */
[----:B------:R-:W-:Y:S02]  /*15c0*/  IMAD.U32 R6, RZ, RZ, UR4 ;  /* 0x00000004ff067e24 */ /* 0x000fe4000f8e00ff */
[----:B------:R-:W-:-:S02]  /*15d0*/  IMAD.U32 R7, RZ, RZ, UR5 ;  /* 0x00000005ff077e24 */ /* 0x000fc4000f8e00ff */
[----:B------:R-:W-:Y:S02]  /*15e0*/  IMAD.U32 R11, RZ, RZ, UR7 ;  /* 0x00000007ff0b7e24 */ /* 0x000fe4000f8e00ff */
[----:B------:R-:W-:Y:S02]  /*15f0*/  IMAD.MOV.U32 R12, RZ, RZ, 0x1 ;  /* 0x00000001ff0c7424 */ /* 0x000fe400078e00ff */
[----:B0-----:R-:W-:-:S07]  /*1600*/  IMAD.MOV.U32 R13, RZ, RZ, RZ ;  /* 0x000000ffff0d7224 */ /* 0x001fce00078e00ff */
[----:B------:R-:W-:-:S07]  /*1610*/  LEPC R20, `(.L_x_17) ;  /* 0x000000001014794e */ /* 0x000fce0000000000 */
[----:B-12--5:R-:W-:Y:S05]  /*1620*/  CALL.ABS.NOINC R14 ;  /* 0x000000000e007343 */ /* 0x026fea0003c00000 */
.L_x_17:
[----:B------:R-:W-:-:S06]  /*1630*/  ULOP3.LUT UR4, UR40, 0x1, URZ, 0xfc, !UPT ;  /* 0x0000000128047892 */ /* 0x000fcc000f8efc3f */
[----:B------:R-:W-:-:S05]  /*1640*/  IMAD.U32 R0, RZ, RZ, UR4 ;  /* 0x00000004ff007e24 */ /* 0x000fca000f8e00ff */
[----:B------:R-:W-:-:S13]  /*1650*/  ISETP.NE.AND P0, PT, R0, 0x3, PT ;  /* 0x000000030000780c */ /* 0x000fda0003f05270 */
[----:B------:R-:W-:Y:S05]  /*1660*/  @!P0 BRA `(.L_x_18) ;  /* 0x0000000000048947 */ /* 0x000fea0003800000 */
[----:B------:R-:W-:Y:S01]  /*1670*/  BPT.TRAP 0x1 ;  /* 0x000000040000795c */ /* 0x000fe20000300000 */
.L_x_18:
[----:B------:R-:W0:Y:S01]  /*1680*/  S2UR UR5, SR_CgaCtaId ;  /* 0x00000000000579c3 */ /* 0x000e220000008800 */
[----:B------:R-:W-:Y:S01]  /*1690*/  UMOV UR4, 0x400 ;  /* 0x0000040000047882 */ /* 0x000fe20000000000 */
[----:B---34-:R-:W-:Y:S02]  /*16a0*/  IMAD.U32 R5, RZ, RZ, UR39 ;  /* 0x00000027ff057e24 */ /* 0x018fe4000f8e00ff */
[----:B--2---:R-:W-:-:S05]  /*16b0*/  IMAD.U32 R3, RZ, RZ, UR38 ;  /* 0x00000026ff037e24 */ /* 0x004fca000f8e00ff */
[----:B------:R-:W-:Y:S01]  /*16c0*/  SHF.L.U32 R3, R3, 0x1f, RZ ;  /* 0x0000001f03037819 */ /* 0x000fe200000006ff */
[----:B0-----:R-:W-:-:S06]  /*16d0*/  ULEA UR4, UR5, UR4, 0x18 ;  /* 0x0000000405047291 */ /* 0x001fcc000f8ec03f */
[----:B------:R-:W-:-:S05]  /*16e0*/  IMAD.U32 R0, RZ, RZ, UR4 ;  /* 0x00000004ff007e24 */ /* 0x000fca000f8e00ff */
[----:B------:R-:W-:-:S04]  /*16f0*/  LEA R4, R5, R0, 0x3 ;  /* 0x0000000005047211 */ /* 0x000fc800078e18ff */
[----:B------:R0:W1:Y:S01]  /*1700*/  SYNCS.PHASECHK.TRANS64.TRYWAIT P1, [R4+URZ], R3 ;  /* 0x00000003040075a7 */ /* 0x000062000802017f */
[----:B------:R-:W-:Y:S05]  /*1710*/  @!P0 BRA `(.L_x_19) ;  /* 0x0000000000048947 */ /* 0x000fea0003800000 */
[----:B------:R-:W-:Y:S01]  /*1720*/  BPT.TRAP 0x1 ;  /* 0x000000040000795c */ /* 0x000fe20000300000 */
.L_x_19:
[----:B-1----:R-:W-:Y:S05]  /*1730*/  @P1 BRA `(.L_x_20) ;  /* 0x0000000000081947 */ /* 0x002fea0003800000 */
[----:B------:R-:W1:Y:S02]  /*1740*/  SYNCS.PHASECHK.TRANS64.TRYWAIT P1, [R4+URZ], R3 ;  /* 0x00000003040075a7 */ /* 0x000e64000802017f */
[----:B-1----:R-:W-:Y:S05]  /*1750*/  @!P1 BRA `(.L_x_21) ;  /* 0x0000016400209947 */ /* 0x002fea0003800000 */
.L_x_20:
[----:B------:R-:W-:-:S04]  /*1760*/  UISETP.LT.AND UP0, UPT, UR44, 0x1, UPT ;  /* 0x000000012c00788c */ /* 0x000fc8000bf01270 */
[----:B------:R-:W-:-:S06]  /*1770*/  USEL UR4, UR44, 0x1, UP0 ;  /* 0x000000012c047887 */ /* 0x000fcc0008000000 */
[----:B01----:R-:W-:Y:S01]  /*1780*/  IMAD.U32 R4, RZ, RZ, UR4 ;  /* 0x00000004ff047e24 */ /* 0x003fe2000f8e00ff */
[----:B------:R-:W-:Y:S05]  /*1790*/  WARPSYNC.ALL ;  /* 0x0000000000007948 */ /* 0x000fea0003800000 */
[----:B------:R-:W-:-:S04]  /*17a0*/  IADD3 R4, -R4, UR44, RZ ;  /* 0x0000002c04047c10 */ /* 0x000fc8000fffe1ff */
[----:B------:R-:W-:Y:S02]  /*17b0*/  ISETP.GE.AND P1, PT, R4, 0x1, PT ;  /* 0x000000010400780c */ /* 0x000fe40003f26270 */
[----:B------:R-:W-:Y:S01]  /*17c0*/  R2UR UR4, R0 ;  /* 0x00000000000472ca */ /* 0x000fe200000e0000 */
[----:B------:R-:W-:Y:S01]  /*17d0*/  ULOP3.LUT UR8, UR46, 0x10000, URZ, 0xfc, !UPT ;  /* 0x000100002e087892 */ /* 0x000fe2000f8efc3f */
[----:B------:R-:W-:Y:S01]  /*17e0*/  WARPGROUP.ARRIVE ;  /* 0x00000000000079c5 */ /* 0x000fe20000000000 */
[----:B------:R-:W-:Y:S01]  /*17f0*/  UMOV UR5, 0x80000020 ;  /* 0x8000002000057882 */ /* 0x000fe20000000000 */
[----:B------:R-:W-:Y:S01]  /*1800*/  UMOV UR7, 0x80000020 ;  /* 0x8000002000077882 */ /* 0x000fe20000000000 */
[----:B------:R-:W-:-:S08]  /*1810*/  ULEA UR10, UR39, UR8, 0xa ;  /* 0x00000008270a7291 */ /* 0x000fd0000f8e503f */
[----:B------:R-:W-:-:S04]  /*1820*/  UIADD3 UR4, UR4, 0x1c180, URZ ;  /* 0x0001c18004047890 */ /* 0x000fc8000fffe03f */
[----:B------:R-:W-:-:S04]  /*1830*/  USHF.R.U32.HI UR4, URZ, 0x4, UR4 ;  /* 0x000000043f047899 */ /* 0x000fc80008011604 */
[----:B------:R-:W-:-:S04]  /*1840*/  ULOP3.LUT UR4, UR4, 0x3fff, URZ, 0xc0, !UPT ;  /* 0x00003fff04047892 */ /* 0x000fc8000f8ec03f */
[----:B------:R-:W-:-:S03]  /*1850*/  ULOP3.LUT UR9, UR4, 0x10000, URZ, 0xfc, !UPT ;  /* 0x0001000004097892 */ /* 0x000fc6000f8efc3f */
[----:B------:R-:W-:Y:S01]  /*1860*/  UMOV UR4, UR10 ;  /* 0x0000000a00047c82 */ /* 0x000fe20008000000 */
[----:B------:R-:W-:-:S07]  /*1870*/  ULEA UR11, UR39, UR9, 0xa ;  /* 0x00000009270b7291 */ /* 0x000fce000f8e503f */
[----:B------:R-:W-:Y:S02]  /*1880*/  UMOV UR6, UR11 ;  /* 0x0000000b00067c82 */ /* 0x000fe40008000000 */
[----:B------:R-:W-:Y:S01]  /*1890*/  HGMMA.64x256x16.F32 R24, gdesc[UR4], RZ, !UPT, gsb0 ;  /* 0x03e00000041879f0 */ /* 0x000fe2000c0008ff */
[----:B------:R-:W-:Y:S01]  /*18a0*/  UIADD3 UR4, UR10, 0x200, URZ ;  /* 0x000002000a047890 */ /* 0x000fe2000fffe03f */
[----:B------:R-:W-:Y:S01]  /*18b0*/  UMOV UR5, 0x80000020 ;  /* 0x8000002000057882 */ /* 0x000fe20000000000 */
[----:B------:R-:W-:Y:S02]  /*18c0*/  WARPGROUP.DEPBAR.LE gsb0, 0x0 ;  /* 0x00008000000079c5 */ /* 0x000fe40000010000 */
[----:B------:R-:W-:Y:S01]  /*18d0*/  STL.64 [R1], R24 ;  /* 0x0000001801007387 */ /* 0x000fe20000100a00 */
[----:B------:R-:W-:Y:S01]  /*18e0*/  IMAD.MOV.U32 R235, RZ, RZ, R51 ;  /* 0x000000ffffeb7224 */ /* 0x000fe200078e0033 */
[----:B------:R-:W-:Y:S01]  /*18f0*/  MOV R230, R56 ;  /* 0x0000003800e67202 */ /* 0x000fe20000000f00 */
[----:B------:R-:W-:Y:S01]  /*1900*/  IMAD.MOV.U32 R234, RZ, RZ, R52 ;  /* 0x000000ffffea7224 */ /* 0x000fe200078e0034 */
[----:B------:R-:W-:Y:S01]  /*1910*/  STL.64 [R1+0x8], R26 ;  /* 0x0000081a01007387 */ /* 0x000fe20000100a00 */
        /* <DEDUP_REMOVED lines=47> */
[----:B------:R-:W-:Y:S01]  /*1c10*/  MOV R8, R147 ;  /* 0x0000009300087202 */ /* 0x000fe20000000f00 */
[----:B------:R-:W-:Y:S01]  /*1c20*/  IMAD.MOV.U32 R165, RZ, RZ, R81 ;  /* 0x000000ffffa57224 */ /* 0x000fe200078e0051 */
[----:B------:R0:W-:Y:S01]  /*1c30*/  STL [R1+0x68], R50 ;  /* 0x0000683201007387 */ /* 0x0001e20000100800 */
[----:B------:R-:W-:-:S02]  /*1c40*/  IMAD.MOV.U32 R166, RZ, RZ, R82 ;  /* 0x000000ffffa67224 */ /* 0x000fc400078e0052 */
[----:B------:R-:W-:Y:S01]  /*1c50*/  IMAD.MOV.U32 R167, RZ, RZ, R83 ;  /* 0x000000ffffa77224 */ /* 0x000fe200078e0053 */
[----:B------:R-:W-:Y:S01]  /*1c60*/  STL [R1+0x2b8], R152 ;  /* 0x0002b89801007387 */ /* 0x000fe20000100800 */
[----:B------:R-:W-:Y:S02]  /*1c70*/  IMAD.MOV.U32 R169, RZ, RZ, R85 ;  /* 0x000000ffffa97224 */ /* 0x000fe400078e0055 */
[----:B------:R-:W-:Y:S02]  /*1c80*/  IMAD.MOV.U32 R170, RZ, RZ, R86 ;  /* 0x000000ffffaa7224 */ /* 0x000fe400078e0056 */
[----:B------:R-:W-:Y:S02]  /*1c90*/  IMAD.MOV.U32 R171, RZ, RZ, R87 ;  /* 0x000000ffffab7224 */ /* 0x000fe400078e0057 */
[----:B------:R-:W-:Y:S02]  /*1ca0*/  IMAD.MOV.U32 R172, RZ, RZ, R88 ;  /* 0x000000ffffac7224 */ /* 0x000fe400078e0058 */
[----:B------:R-:W-:-:S02]  /*1cb0*/  IMAD.MOV.U32 R173, RZ, RZ, R89 ;  /* 0x000000ffffad7224 */ /* 0x000fc400078e0059 */
[----:B------:R-:W-:Y:S02]  /*1cc0*/  IMAD.MOV.U32 R174, RZ, RZ, R90 ;  /* 0x000000ffffae7224 */ /* 0x000fe400078e005a */
        /* <DEDUP_REMOVED lines=52> */
[----:B0-----:R-:W-:-:S06]  /*2010*/  WARPGROUP.ARRIVE ;  /* 0x00000000000079c5 */ /* 0x001fcc0000000000 */
[----:B------:R-:W-:Y:S03]  /*2020*/  HGMMA.64x256x16.F32 R24, gdesc[UR4], RZ, !UPT, gsb0 ;  /* 0x03e00000041879f0 */ /* 0x000fe6000c0008ff */
[----:B------:R-:W-:Y:S02]  /*2030*/  WARPGROUP.DEPBAR.LE gsb0, 0x0 ;  /* 0x00008000000079c5 */ /* 0x000fe40000010000 */
[----:B------:R-:W-:Y:S04]  /*2040*/  STL.64 [R1+0x2b0], R150 ;  /* 0x0002b09601007387 */ /* 0x000fe80000100a00 */
        /* <DEDUP_REMOVED lines=20> */
[----:B------:R0:W-:Y:S04]  /*2190*/  STL.64 [R1+0x208], R108 ;  /* 0x0002086c01007387 */ /* 0x0001e80000100a00 */
[----:B0-----:R-:W2:Y:S04]  /*21a0*/  LDL.LU R108, [R1] ;  /* 0x00000000016c7983 */ /* 0x001ea80000300800 */
[----:B------:R-:W2:Y:S04]  /*21b0*/  LDL.LU R109, [R1+0x4] ;  /* 0x00000400016d7983 */ /* 0x000ea80000300800 */
        /* <DEDUP_REMOVED lines=24> */
[----:B------:R-:W2:Y:S01]  /*2340*/  LDL.LU R134, [R1+0x68] ;  /* 0x0000680001867983 */ /* 0x000ea20000300800 */
[----:B------:R-:W-:Y:S01]  /*2350*/  IMAD.MOV.U32 R135, RZ, RZ, R235 ;  /* 0x000000ffff877224 */ /* 0x000fe200078e00eb */
[----:B------:R-:W-:Y:S01]  /*2360*/  MOV R137, R233 ;  /* 0x000000e900897202 */ /* 0x000fe20000000f00 */
[----:B------:R-:W-:Y:S01]  /*2370*/  IMAD.MOV.U32 R136, RZ, RZ, R234 ;  /* 0x000000ffff887224 */ /* 0x000fe200078e00ea */
[----:B------:R-:W-:Y:S01]  /*2380*/  MOV R144, R226 ;  /* 0x000000e200907202 */ /* 0x000fe20000000f00 */
[----:B------:R-:W-:Y:S01]  /*2390*/  IMAD.MOV.U32 R138, RZ, RZ, R232 ;  /* 0x000000ffff8a7224 */ /* 0x000fe200078e00e8 */
[----:B------:R-:W-:Y:S01]  /*23a0*/  MOV R151, R219 ;  /* 0x000000db00977202 */ /* 0x000fe20000000f00 */
[----:B------:R-:W-:Y:S01]  /*23b0*/  IMAD.MOV.U32 R139, RZ, RZ, R231 ;  /* 0x000000ffff8b7224 */ /* 0x000fe200078e00e7 */
[----:B------:R-:W-:Y:S01]  /*23c0*/  UIADD3 UR4, UR10, 0x2, URZ ;  /* 0x000000020a047890 */ /* 0x000fe2000fffe03f */
[----:B------:R-:W-:Y:S01]  /*23d0*/  IMAD.MOV.U32 R140, RZ, RZ, R230 ;  /* 0x000000ffff8c7224 */ /* 0x000fe200078e00e6 */
[----:B------:R-:W-:Y:S01]  /*23e0*/  MOV R230, R9 ;  /* 0x0000000900e67202 */ /* 0x000fe20000000f00 */
[----:B------:R-:W-:Y:S01]  /*23f0*/  IMAD.MOV.U32 R141, RZ, RZ, R229 ;  /* 0x000000ffff8d7224 */ /* 0x000fe200078e00e5 */
[----:B------:R-:W-:Y:S01]  /*2400*/  UIADD3 UR6, UR11, 0x2, URZ ;  /* 0x000000020b067890 */ /* 0x000fe2000fffe03f */
[----:B------:R-:W-:Y:S01]  /*2410*/  IMAD.MOV.U32 R142, RZ, RZ, R228 ;  /* 0x000000ffff8e7224 */ /* 0x000fe200078e00e4 */
[----:B------:R-:W-:Y:S01]  /*2420*/  UMOV UR5, 0x80000020 ;  /* 0x8000002000057882 */ /* 0x000fe20000000000 */
[----:B------:R-:W-:Y:S01]  /*2430*/  IMAD.MOV.U32 R143, RZ, RZ, R227 ;  /* 0x000000ffff8f7224 */ /* 0x000fe200078e00e3 */
[----:B------:R-:W-:Y:S01]  /*2440*/  UMOV UR7, 0x80000020 ;  /* 0x8000002000077882 */ /* 0x000fe20000000000 */
[----:B------:R-:W-:-:S02]  /*2450*/  IMAD.MOV.U32 R145, RZ, RZ, R225 ;  /* 0x000000ffff917224 */ /* 0x000fc400078e00e1 */
[----:B------:R-:W-:Y:S02]  /*2460*/  IMAD.MOV.U32 R146, RZ, RZ, R224 ;  /* 0x000000ffff927224 */ /* 0x000fe400078e00e0 */
[----:B------:R-:W-:Y:S01]  /*2470*/  IMAD.MOV.U32 R147, RZ, RZ, R223 ;  /* 0x000000ffff937224 */ /* 0x000fe200078e00df */
[----:B------:R-:W-:Y:S01]  /*2480*/  MOV R223, R18 ;  /* 0x0000001200df7202 */ /* 0x000fe20000000f00 */
        /* <DEDUP_REMOVED lines=19> */
[----:B------:R-:W-:-:S06]  /*25c0*/  IMAD.MOV.U32 R235, RZ, RZ, R3 ;  /* 0x000000ffffeb7224 */ /* 0x000fcc00078e0003 */
[----:B--2---:R-:W-:-:S06]  /*25d0*/  WARPGROUP.ARRIVE ;  /* 0x00000000000079c5 */ /* 0x004fcc0000000000 */
[----:B------:R-:W-:Y:S03]  /*25e0*/  HGMMA.64x256x16.F32 R108, gdesc[UR4], R108, gsb0 ;  /* 0x03e00000046c79f0 */ /* 0x000fe6000800086c */
[----:B------:R-:W-:Y:S02]  /*25f0*/  WARPGROUP.DEPBAR.LE gsb0, 0x0 ;  /* 0x00008000000079c5 */ /* 0x000fe40000010000 */
[----:B------:R-:W-:Y:S04]  /*2600*/  STL.64 [R1], R108 ;  /* 0x0000006c01007387 */ /* 0x000fe80000100a00 */
        /* <DEDUP_REMOVED lines=63> */
[----:B0-----:R1:W5:Y:S04]  /*2a00*/  LDL.LU R152, [R1+0x2b8] ;  /* 0x0002b80001987983 */ /* 0x0013680000300800 */
[----:B------:R-:W2:Y:S04]  /*2a10*/  LDL.LU.64 R150, [R1+0x2b0] ;  /* 0x0002b00001967983 */ /* 0x000ea80000300a00 */
        /* <DEDUP_REMOVED lines=20> */
[----:B------:R-:W2:Y:S01]  /*2b60*/  LDL.LU.64 R108, [R1+0x208] ;  /* 0x00020800016c7983 */ /* 0x000ea20000300a00 */
[----:B------:R-:W-:Y:S01]  /*2b70*/  UIADD3 UR4, UR10, 0x202, URZ ;  /* 0x000002020a047890 */ /* 0x000fe2000fffe03f */
[----:B------:R-:W-:Y:S01]  /*2b80*/  UMOV UR5, 0x80000020 ;  /* 0x8000002000057882 */ /* 0x000fe20000000000 */
[----:B--2---:R-:W-:-:S07]  /*2b90*/  WARPGROUP.ARRIVE ;  /* 0x00000000000079c5 */ /* 0x004fce0000000000 */
[----:B------:R-:W-:Y:S03]  /*2ba0*/  HGMMA.64x256x16.F32 R24, gdesc[UR4], R24, gsb0 ;  /* 0x03e00000041879f0 */ /* 0x000fe60008000818 */
[----:B------:R-:W-:Y:S02]  /*2bb0*/  WARPGROUP.DEPBAR.LE gsb0, 0x0 ;  /* 0x00008000000079c5 */ /* 0x000fe40000010000 */
[----:B-1----:R-:W-:Y:S05]  /*2bc0*/  @!P1 BRA `(.L_x_22) ;  /* 0x0000002000949947 */ /* 0x002fea0003800000 */
[----:B------:R-:W-:Y:S02]  /*2bd0*/  UIADD3 UR4, UR39, 0x1, URZ ;  /* 0x0000000127047890 */ /* 0x000fe4000fffe03f */
[----:B------:R-:W-:Y:S02]  /*2be0*/  UMOV UR11, UR39 ;  /* 0x00000027000b7c82 */ /* 0x000fe40008000000 */
[----:B------:R-:W-:-:S04]  /*2bf0*/  UISETP.NE.AND UP0, UPT, UR4, 0x7, UPT ;  /* 0x000000070400788c */ /* 0x000fc8000bf05270 */
[----:B------:R-:W-:Y:S02]  /*2c00*/  USEL UR5, URZ, 0x1, UP0 ;  /* 0x000000013f057887 */ /* 0x000fe40008000000 */
[----:B------:R-:W-:Y:S02]  /*2c10*/  USEL UR10, UR4, URZ, UP0 ;  /* 0x0000003f040a7287 */ /* 0x000fe40008000000 */
[----:B------:R-:W-:-:S06]  /*2c20*/  ULOP3.LUT UR5, UR38, UR5, URZ, 0x3c, !UPT ;  /* 0x0000000526057292 */ /* 0x000fcc000f8e3c3f */
[----:B------:R-:W-:-:S07]  /*2c30*/  IMAD.U32 R3, RZ, RZ, UR5 ;  /* 0x00000005ff037e24 */ /* 0x000fce000f8e00ff */
.L_x_29:
[----:B------:R-:W-:Y:S05]  /*2c40*/  @!P0 BRA `(.L_x_23) ;  /* 0x0000000000048947 */ /* 0x000fea0003800000 */
[----:B------:R-:W-:Y:S01]  /*2c50*/  BPT.TRAP 0x1 ;  /* 0x000000040000795c */ /* 0x000fe20000300000 */
.L_x_23:
[----:B------:R-:W0:Y:S01]  /*2c60*/  S2UR UR5, SR_CgaCtaId ;  /* 0x00000000000579c3 */ /* 0x000e220000008800 */
[----:B------:R-:W-:Y:S01]  /*2c70*/  UMOV UR4, 0x400 ;  /* 0x0000040000047882 */ /* 0x000fe20000000000 */
[----:B------:R-:W-:Y:S02]  /*2c80*/  MOV R5, UR10 ;  /* 0x0000000a00057c02 */ /* 0x000fe40008000f00 */
[----:B------:R-:W-:Y:S01]  /*2c90*/  SHF.L.U32 R6, R3, 0x1f, RZ ;  /* 0x0000001f03067819 */ /* 0x000fe200000006ff */
[----:B0-----:R-:W-:-:S06]  /*2ca0*/  ULEA UR4, UR5, UR4, 0x18 ;  /* 0x0000000405047291 */ /* 0x001fcc000f8ec03f */
[----:B------:R-:W-:-:S04]  /*2cb0*/  IMAD.U32 R0, RZ, RZ, UR4 ;  /* 0x00000004ff007e24 */ /* 0x000fc8000f8e00ff */
[----:B------:R-:W-:-:S04]  /*2cc0*/  IMAD R5, R5, 0x8, R0 ;  /* 0x0000000805057824 */ /* 0x000fc800078e0200 */
[----:B------:R0:W1:Y:S01]  /*2cd0*/  SYNCS.PHASECHK.TRANS64.TRYWAIT P1, [R5+URZ], R6 ;  /* 0x00000006050075a7 */ /* 0x000062000802017f */
[----:B------:R-:W-:Y:S05]  /*2ce0*/  @!P0 BRA `(.L_x_24) ;  /* 0x0000000000048947 */ /* 0x000fea0003800000 */
[----:B------:R-:W-:Y:S01]  /*2cf0*/  BPT.TRAP 0x1 ;  /* 0x000000040000795c */ /* 0x000fe20000300000 */
.L_x_24:
[----:B-1----:R-:W-:Y:S05]  /*2d00*/  @P1 BRA `(.L_x_25) ;  /* 0x0000000000081947 */ /* 0x002fea0003800000 */
[----:B------:R-:W1:Y:S02]  /*2d10*/  SYNCS.PHASECHK.TRANS64.TRYWAIT P1, [R5+URZ], R6 ;  /* 0x00000006050075a7 */ /* 0x000e64000802017f */
[----:B-1----:R-:W-:Y:S05]  /*2d20*/  @!P1 BRA `(.L_x_26) ;  /* 0x0000014c00c09947 */ /* 0x002fea0003800000 */
.L_x_25:
        /* <DEDUP_REMOVED lines=64> */
[----:B--2---:R-:W2:Y:S04]  /*3130*/  LDL.LU.64 R24, [R1] ;  /* 0x0000000001187983 */ /* 0x004ea80000300a00 */
        /* <DEDUP_REMOVED lines=63> */
[----:B------:R-:W-:-:S02]  /*3530*/  ULEA UR12, UR10, UR8, 0xa ;  /* 0x000000080a0c7291 */ /* 0x000fc4000f8e503f */
[----:B------:R-:W-:Y:S01]  /*3540*/  ULEA UR13, UR10, UR9, 0xa ;  /* 0x000000090a0d7291 */ /* 0x000fe2000f8e503f */
[----:B------:R-:W-:Y:S01]  /*3550*/  UMOV UR5, 0x80000020 ;  /* 0x8000002000057882 */ /* 0x000fe20000000000 */
[----:B------:R-:W-:-:S03]  /*3560*/  UMOV UR7, 0x80000020 ;  /* 0x8000002000077882 */ /* 0x000fc60000000000 */
[----:B------:R-:W-:Y:S02]  /*3570*/  UMOV UR4, UR12 ;  /* 0x0000000c00047c82 */ /* 0x000fe40008000000 */
[----:B------:R-:W-:Y:S01]  /*3580*/  UMOV UR6, UR13 ;  /* 0x0000000d00067c82 */ /* 0x000fe20008000000 */
[----:B--2---:R-:W-:-:S06]  /*3590*/  WARPGROUP.ARRIVE ;  /* 0x00000000000079c5 */ /* 0x004fcc0000000000 */
[----:B------:R-:W-:Y:S03]  /*35a0*/  HGMMA.64x256x16.F32 R24, gdesc[UR4], R24, gsb0 ;  /* 0x03e00000041879f0 */ /* 0x000fe60008000818 */
[----:B------:R-:W-:Y:S02]  /*35b0*/  WARPGROUP.DEPBAR.LE gsb0, 0x0 ;  /* 0x00008000000079c5 */ /* 0x000fe40000010000 */
[----:B------:R-:W-:Y:S01]  /*35c0*/  STL.64 [R1], R24 ;  /* 0x0000001801007387 */ /* 0x000fe20000100a00 */
[----:B01----:R-:W-:Y:S01]  /*35d0*/  IMAD.MOV.U32 R6, RZ, RZ, R150 ;  /* 0x000000ffff067224 */ /* 0x003fe200078e0096 */
        /* <DEDUP_REMOVED lines=50> */
[----:B------:R0:W-:Y:S01]  /*3900*/  STL.64 [R1+0x68], R50 ;  /* 0x0000683201007387 */ /* 0x0001e20000100a00 */
[----:B------:R-:W-:Y:S01]  /*3910*/  IMAD.MOV.U32 R204, RZ, RZ, R120 ;  /* 0x000000ffffcc7224 */ /* 0x000fe200078e0078 */
[----:B------:R-:W-:Y:S01]  /*3920*/  MOV R231, R56 ;  /* 0x0000003800e77202 */ /* 0x000fe20000000f00 */
[----:B------:R-:W-:Y:S01]  /*3930*/  IMAD.MOV.U32 R205, RZ, RZ, R121 ;  /* 0x000000ffffcd7224 */ /* 0x000fe200078e0079 */
[----:B------:R-:W2:Y:S01]  /*3940*/  LDL.LU.64 R150, [R1+0x4b8] ;  /* 0x0004b80001967983 */ /* 0x000ea20000300a00 */
[----:B------:R-:W-:-:S02]  /*3950*/  IMAD.MOV.U32 R202, RZ, RZ, R118 ;  /* 0x000000ffffca7224 */ /* 0x000fc400078e0076 */
[----:B------:R-:W-:Y:S01]  /*3960*/  IMAD.MOV.U32 R200, RZ, RZ, R116 ;  /* 0x000000ffffc87224 */ /* 0x000fe200078e0074 */
[----:B------:R-:W2:Y:S01]  /*3970*/  LDL.LU.64 R148, [R1+0x4b0] ;  /* 0x0004b00001947983 */ /* 0x000ea20000300a00 */
[----:B------:R-:W-:Y:S02]  /*3980*/  IMAD.MOV.U32 R201, RZ, RZ, R117 ;  /* 0x000000ffffc97224 */ /* 0x000fe400078e0075 */
[----:B------:R-:W-:Y:S01]  /*3990*/  IMAD.MOV.U32 R198, RZ, RZ, R114 ;  /* 0x000000ffffc67224 */ /* 0x000fe200078e0072 */
[----:B------:R-:W2:Y:S01]  /*39a0*/  LDL.LU.64 R146, [R1+0x4a8] ;  /* 0x0004a80001927983 */ /* 0x000ea20000300a00 */
[----:B------:R-:W-:Y:S02]  /*39b0*/  IMAD.MOV.U32 R199, RZ, RZ, R115 ;  /* 0x000000ffffc77224 */ /* 0x000fe400078e0073 */
        /* <DEDUP_REMOVED lines=100> */
[----:B0-----:R-:W2:Y:S04]  /*4000*/  LDL.LU.64 R50, [R1+0x328] ;  /* 0x0003280001327983 */ /* 0x001ea80000300a00 */
        /* <DEDUP_REMOVED lines=14> */
[----:B------:R-:W-:-:S02]  /*40f0*/  UMOV UR5, 0x80000020 ;  /* 0x8000002000057882 */ /* 0x000fc40000000000 */
[----:B-----5:R-:W-:Y:S01]  /*4100*/  STL [R1+0x2b8], R152 ;  /* 0x0002b89801007387 */ /* 0x020fe20000100800 */
[----:B--2---:R-:W-:-:S06]  /*4110*/  WARPGROUP.ARRIVE ;  /* 0x00000000000079c5 */ /* 0x004fcc0000000000 */
[----:B------:R-:W-:Y:S03]  /*4120*/  HGMMA.64x256x16.F32 R24, gdesc[UR4], R24, gsb0 ;  /* 0x03e00000041879f0 */ /* 0x000fe60008000818 */
        /* <DEDUP_REMOVED lines=58> */
[----:B------:R-:W-:Y:S01]  /*44d0*/  MOV R232, R8 ;  /* 0x0000000800e87202 */ /* 0x000fe20000000f00 */
[----:B------:R-:W-:-:S02]  /*44e0*/  IMAD.MOV.U32 R141, RZ, RZ, R230 ;  /* 0x000000ffff8d7224 */ /* 0x000fc400078e00e6 */
[----:B------:R-:W-:Y:S02]  /*44f0*/  IMAD.MOV.U32 R142, RZ, RZ, R229 ;  /* 0x000000ffff8e7224 */ /* 0x000fe400078e00e5 */
[----:B------:R-:W-:Y:S02]  /*4500*/  IMAD.MOV.U32 R143, RZ, RZ, R228 ;  /* 0x000000ffff8f7224 */ /* 0x000fe400078e00e4 */
[----:B------:R-:W-:Y:S02]  /*4510*/  IMAD.MOV.U32 R144, RZ, RZ, R227 ;  /* 0x000000ffff907224 */ /* 0x000fe400078e00e3 */
[----:B------:R-:W-:Y:S01]  /*4520*/  IMAD.MOV.U32 R146, RZ, RZ, R225 ;  /* 0x000000ffff927224 */ /* 0x000fe200078e00e1 */
[----:B------:R-:W-:Y:S01]  /*4530*/  MOV R225, R15 ;  /* 0x0000000f00e17202 */ /* 0x000fe20000000f00 */
        /* <DEDUP_REMOVED lines=19> */
[----:B------:R-:W-:Y:S01]  /*4670*/  IMAD.MOV.U32 R235, RZ, RZ, R5 ;  /* 0x000000ffffeb7224 */ /* 0x000fe200078e0005 */
[----:B------:R-:W-:-:S02]  /*4680*/  UIADD3 UR4, UR12, 0x2, URZ ;  /* 0x000000020c047890 */ /* 0x000fc4000fffe03f */
[----:B------:R-:W-:Y:S01]  /*4690*/  UIADD3 UR6, UR13, 0x2, URZ ;  /* 0x000000020d067890 */ /* 0x000fe2000fffe03f */
[----:B------:R-:W-:Y:S01]  /*46a0*/  UMOV UR5, 0x80000020 ;  /* 0x8000002000057882 */ /* 0x000fe20000000000 */
[----:B------:R-:W-:Y:S01]  /*46b0*/  UMOV UR7, 0x80000020 ;  /* 0x8000002000077882 */ /* 0x000fe20000000000 */
        /* <DEDUP_REMOVED lines=96> */
[----:B------:R-:W-:Y:S01]  /*4cc0*/  BPT.TRAP 0x1 ;  /* 0x000000040000795c */ /* 0x000fe20000300000 */
.L_x_27:
[----:B------:R-:W-:Y:S01]  /*4cd0*/  ISETP.NE.AND P1, PT, R17, RZ, PT ;  /* 0x000000ff1100720c */ /* 0x000fe20003f25270 */
[----:B------:R-:W-:Y:S01]  /*4ce0*/  IMAD.U32 R5, RZ, RZ, UR11 ;  /* 0x0000000bff057e24 */ /* 0x000fe2000f8e00ff */
[----:B------:R-:W-:-:S11]  /*4cf0*/  UISETP.GT.U32.AND UP0, UPT, UR40, 0x1, UPT ;  /* 0x000000012800788c */ /* 0x000fd6000bf04070 */
[----:B------:R-:W-:-:S04]  /*4d00*/  @P1 IMAD R5, R5, 0x8, R0 ;  /* 0x0000000805051824 */ /* 0x000fc800078e0200 */
[----:B------:R-:W-:-:S05]  /*4d10*/  @P1 VIADD R5, R5, 0x38 ;  /* 0x0000003805051836 */ /* 0x000fca0000000000 */
[----:B-----5:R-:W-:-:S04]  /*4d20*/  @P1 PRMT R5, R152, 0x654, R5 ;  /* 0x0000065498051816 */ /* 0x020fc80000000005 */
[----:B------:R0:W-:Y:S01]  /*4d30*/  @P1 SYNCS.ARRIVE.TRANS64.RED.A1T0 RZ, [R5+URZ], RZ ;  /* 0x000000ff05ff19a7 */ /* 0x0001e2000810043f */
[----:B------:R-:W-:-:S13]  /*4d40*/  PLOP3.LUT P1, PT, PT, PT, UP0, 0x80, 0x0 ;  /* 0x000000000000781c */ /* 0x000fda0003f2f008 */
[----:B0-----:R-:W-:Y:S05]  /*4d50*/  @P1 BRA `(.L_x_28) ;  /* 0x0000000000041947 */ /* 0x001fea0003800000 */
[----:B------:R-:W-:Y:S01]  /*4d60*/  BPT.TRAP 0x1 ;  /* 0x000000040000795c */ /* 0x000fe20000300000 */
.L_x_28:
[----:B------:R-:W-:Y:S01]  /*4d70*/  UIADD3 UR10, UR10, 0x1, URZ ;  /* 0x000000010a0a7890 */ /* 0x000fe2000fffe03f */
[C---:B------:R-:W-:Y:S01]  /*4d80*/  ISETP.GT.AND P1, PT, R4.reuse, 0x1, PT ;  /* 0x000000010400780c */ /* 0x040fe20003f24270 */
[----:B------:R-:W-:Y:S01]  /*4d90*/  UIADD3 UR11, UR11, 0x1, URZ ;  /* 0x000000010b0b7890 */ /* 0x000fe2000fffe03f */
[----:B------:R-:W-:Y:S01]  /*4da0*/  IADD3 R4, R4, -0x1, RZ ;  /* 0xffffffff04047810 */ /* 0x000fe20007ffe0ff */
[----:B------:R-:W-:Y:S02]  /*4db0*/  UISETP.NE.AND UP0, UPT, UR10, 0x7, UPT ;  /* 0x000000070a00788c */ /* 0x000fe4000bf05270 */
[----:B------:R-:W-:Y:S02]  /*4dc0*/  UISETP.NE.AND UP1, UPT, UR11, 0x7, UPT ;  /* 0x000000070b00788c */ /* 0x000fe4000bf25270 */
[----:B------:R-:W-:Y:S02]  /*4dd0*/  USEL UR4, URZ, 0x1, UP0 ;  /* 0x000000013f047887 */ /* 0x000fe40008000000 */
[----:B------:R-:W-:-:S02]  /*4de0*/  USEL UR10, UR10, URZ, UP0 ;  /* 0x0000003f0a0a7287 */ /* 0x000fc40008000000 */
[----:B------:R-:W-:Y:S02]  /*4df0*/  USEL UR11, UR11, URZ, UP1 ;  /* 0x0000003f0b0b7287 */ /* 0x000fe40008800000 */
[----:B------:R-:W-:Y:S01]  /*4e00*/  LOP3.LUT R3, R3, UR4, RZ, 0x3c, !PT ;  /* 0x0000000403037c12 */ /* 0x000fe2000f8e3cff */
[----:B------:R-:W-:Y:S09]  /*4e10*/  @P1 BRA `(.L_x_29) ;  /* 0xffffffdc00881947 */ /* 0x000ff2000383ffff */
.L_x_22:
[----:B------:R-:W0:Y:S02]  /*4e20*/  LDC R3, c[0x0][0x28c] ;  /* 0x0000a300ff037b82 */ /* 0x000e240000000800 */
[----:B0-----:R-:W-:-:S13]  /*4e30*/  ISETP.GE.AND P1, PT, R3, 0x1, PT ;  /* 0x000000010300780c */ /* 0x001fda0003f26270 */
[----:B------:R-:W-:Y:S05]  /*4e40*/  @!P1 BRA `(.L_x_30) ;  /* 0x00000000005c9947 */ /* 0x000fea0003800000 */
[----:B------:R-:W-:Y:S05]  /*4e50*/  @!P0 BRA `(.L_x_31) ;  /* 0x0000000000048947 */ /* 0x000fea0003800000 */
[----:B------:R-:W-:Y:S01]  /*4e60*/  BPT.TRAP 0x1 ;  /* 0x000000040000795c */ /* 0x000fe20000300000 */
.L_x_31:
[----:B------:R-:W-:Y:S01]  /*4e70*/  ISETP.NE.AND P0, PT, R17, RZ, PT ;  /* 0x000000ff1100720c */ /* 0x000fe20003f05270 */
[----:B------:R-:W-:-:S12]  /*4e80*/  BSSY B0, `(.L_x_32) ;  /* 0x000000f000007945 */ /* 0x000fd80003800000 */
[----:B------:R-:W-:Y:S05]  /*4e90*/  @!P0 BRA `(.L_x_33) ;  /* 0x0000000000348947 */ /* 0x000fea0003800000 */
[----:B------:R-:W-:-:S04]  /*4ea0*/  UISETP.LT.AND UP0, UPT, UR44, 0x1, UPT ;  /* 0x000000012c00788c */ /* 0x000fc8000bf01270 */
[----:B------:R-:W-:-:S04]  /*4eb0*/  USEL UR6, UR44, 0x1, UP0 ;  /* 0x000000012c067887 */ /* 0x000fc80008000000 */
[----:B------:R-:W-:-:S04]  /*4ec0*/  UIADD3 UR6, UR39, UR44, -UR6 ;  /* 0x0000002c27067290 */ /* 0x000fc8000fffe806 */
[----:B------:R-:W-:-:S04]  /*4ed0*/  UIMAD.WIDE.U32 UR4, UR6, 0x24924925, URZ ;  /* 0x24924925060478a5 */ /* 0x000fc8000f8e003f */
[----:B------:R-:W-:-:S04]  /*4ee0*/  UIADD3 UR4, UR6, -UR5, URZ ;  /* 0x8000000506047290 */ /* 0x000fc8000fffe03f */
[----:B------:R-:W-:-:S04]  /*4ef0*/  ULEA.HI UR4, UR4, UR5, URZ, 0x1f ;  /* 0x0000000504047291 */ /* 0x000fc8000f8ff83f */
[----:B------:R-:W-:-:S04]  /*4f00*/  USHF.R.U32.HI UR4, URZ, 0x2, UR4 ;  /* 0x000000023f047899 */ /* 0x000fc80008011604 */
[----:B------:R-:W-:-:S06]  /*4f10*/  UIMAD UR4, UR4, -0x7, UR6 ;  /* 0xfffffff9040478a4 */ /* 0x000fcc000f8e0206 */
[----:B------:R-:W-:-:S04]  /*4f20*/  IMAD.U32 R3, RZ, RZ, UR4 ;  /* 0x00000004ff037e24 */ /* 0x000fc8000f8e00ff */
[----:B------:R-:W-:-:S04]  /*4f30*/  IMAD R0, R3, 0x8, R0 ;  /* 0x0000000803007824 */ /* 0x000fc800078e0200 */
[----:B------:R-:W-:-:S05]  /*4f40*/  VIADD R0, R0, 0x38 ;  /* 0x0000003800007836 */ /* 0x000fca0000000000 */
[----:B-----5:R-:W-:-:S04]  /*4f50*/  PRMT R0, R152, 0x654, R0 ;  /* 0x0000065498007816 */ /* 0x020fc80000000000 */
[----:B------:R0:W-:Y:S03]  /*4f60*/  SYNCS.ARRIVE.TRANS64.RED.A1T0 RZ, [R0+URZ], RZ ;  /* 0x000000ff00ff79a7 */ /* 0x0001e6000810043f */
.L_x_33:
[----:B------:R-:W-:Y:S05]  /*4f70*/  BSYNC B0 ;  /* 0x0000000000007941 */ /* 0x000fea0003800000 */
.L_x_32:
[----:B------:R-:W-:-:S06]  /*4f80*/  UISETP.GT.U32.AND UP0, UPT, UR40, 0x1, UPT ;  /* 0x000000012800788c */ /* 0x000fcc000bf04070 */
[----:B------:R-:W-:-:S13]  /*4f90*/  PLOP3.LUT P0, PT, PT, PT, UP0, 0x80, 0x0 ;  /* 0x000000000000781c */ /* 0x000fda0003f0f008 */
[----:B------:R-:W-:Y:S05]  /*4fa0*/  @P0 BRA `(.L_x_30) ;  /* 0x0000000000040947 */ /* 0x000fea0003800000 */
[----:B------:R-:W-:Y:S01]  /*4fb0*/  BPT.TRAP 0x1 ;  /* 0x000000040000795c */ /* 0x000fe20000300000 */
.L_x_30:
[----:B------:R-:W1:Y:S01]  /*4fc0*/  S2R R8, SR_TID.X ;  /* 0x0000000000087919 */ /* 0x000e620000002100 */
[----:B------:R-:W-:Y:S01]  /*4fd0*/  IMAD.MOV.U32 R19, RZ, RZ, 0x6540 ;  /* 0x00006540ff137424 */ /* 0x000fe200078e00ff */
[----:B------:R-:W-:Y:S02]  /*4fe0*/  UIMAD.WIDE UR6, UR41, 0x100, URZ ;  /* 0x00000100290678a5 */ /* 0x000fe4000f8e023f */
[----:B------:R-:W-:Y:S01]  /*4ff0*/  USHF.R.S32.HI UR10, URZ, 0x1f, UR43 ;  /* 0x0000001f3f0a7899 */ /* 0x000fe2000801142b */
[----:B------:R-:W-:Y:S01]  /*5000*/  ULDC.64 UR8, c[0x0][0x5d0] ;  /* 0x0001740000087ab9 */ /* 0x000fe20000000a00 */
[----:B------:R-:W-:Y:S02]  /*5010*/  USHF.L.U32 UR41, UR41, 0x8, URZ ;  /* 0x0000000829297899 */ /* 0x000fe4000800063f */
[----:B------:R-:W-:Y:S02]  /*5020*/  UIMAD UR4, UR10, UR8, URZ ;  /* 0x000000080a0472a4 */ /* 0x000fe4000f8e023f */
[----:B------:R-:W-:-:S02]  /*5030*/  UIADD3 UR39, UR44, UR39, URZ ;  /* 0x000000272c277290 */ /* 0x000fc4000fffe03f */
[----:B------:R-:W-:Y:S02]  /*5040*/  UIMAD UR4, UR43, UR9, UR4 ;  /* 0x000000092b0472a4 */ /* 0x000fe4000f8e0204 */
[----:B------:R-:W-:Y:S01]  /*5050*/  UISETP.GT.U32.AND UP0, UPT, UR39, 0x6, UPT ;  /* 0x000000062700788c */ /* 0x000fe2000bf04070 */
[----:B------:R-:W-:Y:S01]  /*5060*/  ULDC UR9, c[0x0][0x284] ;  /* 0x0000a10000097ab9 */ /* 0x000fe20000000800 */
[----:B------:R-:W-:Y:S01]  /*5070*/  UISETP.GE.U32.AND UP1, UPT, UR44, 0x7, UPT ;  /* 0x000000072c00788c */ /* 0x000fe2000bf26070 */
[----:B------:R-:W-:Y:S01]  /*5080*/  IMAD.U32 R153, RZ, RZ, UR9 ;  /* 0x00000009ff997e24 */ /* 0x000fe2000f8e00ff */
[----:B------:R-:W-:Y:S01]  /*5090*/  UISETP.LT.U32.AND UP0, UPT, UR44, 0x7, UP0 ;  /* 0x000000072c00788c */ /* 0x000fe20008701070 */
[--C-:B-1----:R-:W-:Y:S01]  /*50a0*/  SHF.R.U32.HI R4, RZ, 0x7, R8.reuse ;  /* 0x00000007ff047819 */ /* 0x102fe20000011608 */
[----:B------:R-:W-:Y:S01]  /*50b0*/  IMAD.SHL.U32 R18, R8, 0x2, RZ ;  /* 0x0000000208127824 */ /* 0x000fe200078e00ff */
[----:B------:R-:W-:Y:S02]  /*50c0*/  SHF.R.U32.HI R5, RZ, 0x2, R8 ;  /* 0x00000002ff057819 */ /* 0x000fe40000011608 */
[----:B------:R-:W-:-:S02]  /*50d0*/  LOP3.LUT R4, R4, 0x1, RZ, 0xc0, !PT ;  /* 0x0000000104047812 */ /* 0x000fc400078ec0ff */
[----:B------:R-:W-:Y:S02]  /*50e0*/  LOP3.LUT R6, R8, 0x60, RZ, 0xc0, !PT ;  /* 0x0000006008067812 */ /* 0x000fe400078ec0ff */
[----:B------:R-:W-:Y:S01]  /*50f0*/  LOP3.LUT R5, R5, 0x7, RZ, 0xc0, !PT ;  /* 0x0000000705057812 */ /* 0x000fe200078ec0ff */
[----:B------:R-:W-:Y:S01]  /*5100*/  IMAD.SHL.U32 R3, R4, 0x40, RZ ;  /* 0x0000004004037824 */ /* 0x000fe200078e00ff */
[----:B------:R-:W-:Y:S02]  /*5110*/  LOP3.LUT R18, R18, 0x6, RZ, 0xc0, !PT ;  /* 0x0000000612127812 */ /* 0x000fe400078ec0ff */
[----:B------:R-:W-:Y:S02]  /*5120*/  SHF.R.U32.HI R6, RZ, 0x1, R6 ;  /* 0x00000001ff067819 */ /* 0x000fe40000011606 */
[--C-:B------:R-:W-:Y:S02]  /*5130*/  LOP3.LUT R3, R3, 0x40, R5.reuse, 0xe2, !PT ;  /* 0x0000004003037812 */ /* 0x100fe400078ee205 */
[----:B------:R-:W-:Y:S01]  /*5140*/  PRMT R18, R18, R19, UR42 ;  /* 0x0000002a12127e16 */ /* 0x000fe20008000013 */
[----:B------:R-:W-:Y:S01]  /*5150*/  USHF.L.U32 UR42, UR42, 0x8, URZ ;  /* 0x000000082a2a7899 */ /* 0x000fe2000800063f */
[----:B0-----:R-:W-:Y:S01]  /*5160*/  IADD3 R0, RZ, -R6, -R5 ;  /* 0x80000006ff007210 */ /* 0x001fe20007ffe805 */
[----:B------:R-:W-:Y:S01]  /*5170*/  IMAD.MOV.U32 R5, RZ, RZ, -0x2 ;  /* 0xfffffffeff057424 */ /* 0x000fe200078e00ff */
[----:B------:R-:W-:-:S02]  /*5180*/  LOP3.LUT R3, R3, UR6, R6, 0xfe, !PT ;  /* 0x0000000603037c12 */ /* 0x000fc4000f8efe06 */
[----:B------:R-:W-:Y:S01]  /*5190*/  SHF.R.S32.HI R19, RZ, 0x1f, R18 ;  /* 0x0000001fff137819 */ /* 0x000fe20000011412 */
[----:B------:R-:W-:Y:S01]  /*51a0*/  IMAD R0, R4, -0x40, R0 ;  /* 0xffffffc004007824 */ /* 0x000fe200078e0200 */
[----:B------:R-:W-:Y:S01]  /*51b0*/  MOV R6, UR8 ;  /* 0x0000000800067c02 */ /* 0x000fe20008000f00 */
[----:B------:R-:W-:Y:S02]  /*51c0*/  ULDC UR8, c[0x0][0x288] ;  /* 0x0000a20000087ab9 */ /* 0x000fe40000000800 */
[----:B------:R-:W-:Y:S01]  /*51d0*/  UISETP.GE.AND UP2, UPT, UR42, UR8, UPT ;  /* 0x000000082a00728c */ /* 0x000fe2000bf46270 */
[----:B------:R-:W-:Y:S01]  /*51e0*/  IADD3 R153, R153, -UR41, R0 ;  /* 0x8000002999997c10 */ /* 0x000fe2000fffe000 */
[----:B------:R-:W-:Y:S01]  /*51f0*/  IMAD.WIDE.U32 R6, R6, UR43, R18 ;  /* 0x0000002b06067c25 */ /* 0x000fe2000f8e0012 */
[----:B------:R-:W-:Y:S01]  /*5200*/  LOP3.LUT R0, R8, 0x3, RZ, 0xc0, !PT ;  /* 0x0000000308007812 */ /* 0x000fe200078ec0ff */
[----:B------:R-:W-:Y:S02]  /*5210*/  UISETP.GE.OR UP2, UPT, UR41, UR9, UP2 ;  /* 0x000000092900728c */ /* 0x000fe40009746670 */
[----:B------:R-:W-:Y:S01]  /*5220*/  VIADD R7, R7, UR4 ;  /* 0x0000000407077c36 */ /* 0x000fe20008000000 */
[----:B------:R-:W-:Y:S01]  /*5230*/  UIMAD.WIDE.U32 UR4, UR39, 0x24924925, URZ ;  /* 0x24924925270478a5 */ /* 0x000fe2000f8e003f */
[----:B------:R-:W-:Y:S01]  /*5240*/  IMAD R0, R0, R5, UR8 ;  /* 0x0000000800007e24 */ /* 0x000fe2000f8e0205 */
[----:B------:R-:W-:Y:S01]  /*5250*/  USEL UR8, URZ, 0x1, !UP0 ;  /* 0x000000013f087887 */ /* 0x000fe2000c000000 */
[----:B------:R-:W-:Y:S01]  /*5260*/  PLOP3.LUT P0, PT, PT, PT, UP2, 0x80, 0x0 ;  /* 0x000000000000781c */ /* 0x000fe20003f0f028 */
[----:B------:R-:W-:Y:S01]  /*5270*/  UIADD3 UR4, UR39, -UR5, URZ ;  /* 0x8000000527047290 */ /* 0x000fe2000fffe03f */
[----:B------:R-:W-:Y:S01]  /*5280*/  VIADD R0, R0, -UR42 ;  /* 0x8000002a00007c36 */ /* 0x000fe20008000000 */
[----:B------:R-:W-:-:S02]  /*5290*/  ULOP3.LUT UR38, UR38, UR8, URZ, 0x3c, !UPT ;  /* 0x0000000826267292 */ /* 0x000fc4000f8e3c3f */
[----:B------:R-:W-:Y:S01]  /*52a0*/  ULEA.HI UR4, UR4, UR5, URZ, 0x1f ;  /* 0x0000000504047291 */ /* 0x000fe2000f8ff83f */
[----:B------:R-:W-:-:S03]  /*52b0*/  UMOV UR41, 0xffffffff ;  /* 0xffffffff00297882 */ /* 0x000fc60000000000 */
[----:B------:R-:W-:-:S04]  /*52c0*/  USHF.R.U32.HI UR4, URZ, 0x2, UR4 ;  /* 0x000000023f047899 */ /* 0x000fc80008011604 */
[----:B------:R-:W-:Y:S02]  /*52d0*/  @UP1 ULOP3.LUT UR38, UR38, 0x1, UR4, 0x78, !UPT ;  /* 0x0000000126261892 */ /* 0x000fe4000f8e7804 */
[----:B------:R-:W-:Y:S01]  /*52e0*/  UIMAD UR39, UR4, -0x7, UR39 ;  /* 0xfffffff9042778a4 */ /* 0x000fe2000f8e0227 */
[----:B------:R-:W-:Y:S11]  /*52f0*/  @P0 BRA `(.L_x_34) ;  /* 0x0000010400d80947 */ /* 0x000ff60003800000 */
[----:B-----5:R-:W-:Y:S01]  /*5300*/  FSETP.NEU.AND P0, PT, R16, RZ, PT ;  /* 0x000000ff1000720b */ /* 0x020fe20003f0d000 */
[----:B------:R-:W-:Y:S01]  /*5310*/  ULDC.64 UR8, c[0x0][0x5c8] ;  /* 0x0001720000087ab9 */ /* 0x000fe20000000a00 */
[----:B------:R-:W-:Y:S01]  /*5320*/  ISETP.GT.AND P3, PT, R153, RZ, PT ;  /* 0x000000ff9900720c */ /* 0x000fe20003f64270 */
[----:B------:R-:W-:Y:S01]  /*5330*/  UIMAD UR4, UR7, UR8, URZ ;  /* 0x00000008070472a4 */ /* 0x000fe2000f8e023f */
[----:B------:R-:W-:Y:S01]  /*5340*/  IMAD.U32 R10, RZ, RZ, UR9 ;  /* 0x00000009ff0a7e24 */ /* 0x000fe2000f8e00ff */
[----:B------:R-:W-:Y:S01]  /*5350*/  BSSY B0, `(.L_x_34) ;  /* 0x0001070000007945 */ /* 0x000fe20003800000 */
[----:B------:R-:W-:Y:S01]  /*5360*/  IMAD.WIDE.U32 R6, R3, UR8, R6 ;  /* 0x0000000803067c25 */ /* 0x000fe2000f8e0006 */
[----:B------:R-:W-:-:S03]  /*5370*/  ISETP.GT.AND P1, PT, R0, RZ, P3 ;  /* 0x000000ff0000720c */ /* 0x000fc60001f24270 */
[----:B------:R-:W-:-:S05]  /*5380*/  IMAD R10, R3, R10, UR4 ;  /* 0x00000004030a7e24 */ /* 0x000fca000f8e020a */
[----:B------:R-:W-:Y:S01]  /*5390*/  IADD3 R10, R7, R10, RZ ;  /* 0x0000000a070a7210 */ /* 0x000fe20007ffe0ff */
[----:B------:R-:W-:Y:S06]  /*53a0*/  @!P0 BRA `(.L_x_35) ;  /* 0x000000b800108947 */ /* 0x000fec0003800000 */
[----:B------:R-:W0:Y:S01]  /*53b0*/  LDC.64 R22, c[0x0][0x5b8] ;  /* 0x00016e00ff167b82 */ /* 0x000e220000000a00 */
[----:B------:R-:W2:Y:S01]  /*53c0*/  LDL.LU R11, [R1] ;  /* 0x00000000010b7983 */ /* 0x000ea20000300800 */
[----:B------:R-:W-:-:S06]  /*53d0*/  ULDC.64 UR4, c[0x0][0x5c0] ;  /* 0x0001700000047ab9 */ /* 0x000fcc0000000a00 */
[----:B------:R-:W1:Y:S08]  /*53e0*/  LDC.64 R14, c[0x0][0x5b0] ;  /* 0x00016c00ff0e7b82 */ /* 0x000e700000000a00 */
[----:B------:R-:W3:Y:S01]  /*53f0*/  LDC.64 R12, c[0x0][0x5a8] ;  /* 0x00016a00ff0c7b82 */ /* 0x000ee20000000a00 */
[C---:B0-----:R-:W-:Y:S02]  /*5400*/  IMAD R159, R22.reuse, UR10, RZ ;  /* 0x0000000a169f7c24 */ /* 0x041fe4000f8e02ff */
[----:B------:R-:W-:-:S04]  /*5410*/  IMAD.WIDE.U32 R154, R22, UR43, R18 ;  /* 0x0000002b169a7c25 */ /* 0x000fc8000f8e0012 */
[----:B------:R-:W-:Y:S02]  /*5420*/  IMAD R159, R23, UR43, R159 ;  /* 0x0000002b179f7c24 */ /* 0x000fe4000f8e029f */
[----:B-1----:R-:W-:Y:S02]  /*5430*/  IMAD R158, R14, UR7, RZ ;  /* 0x000000070e9e7c24 */ /* 0x002fe4000f8e02ff */
[----:B------:R-:W-:Y:S02]  /*5440*/  IMAD.IADD R21, R155, 0x1, R159 ;  /* 0x000000019b157824 */ /* 0x000fe400078e029f */
[----:B------:R-:W-:Y:S02]  /*5450*/  IMAD.MOV.U32 R20, RZ, RZ, R154 ;  /* 0x000000ffff147224 */ /* 0x000fe400078e009a */
[C---:B------:R-:W-:Y:S02]  /*5460*/  IMAD R158, R3.reuse, R15, R158 ;  /* 0x0000000f039e7224 */ /* 0x040fe400078e029e */
[----:B------:R-:W-:-:S04]  /*5470*/  IMAD.WIDE.U32 R4, R3, R14, R20 ;  /* 0x0000000e03047225 */ /* 0x000fc800078e0014 */
[----:B------:R-:W-:Y:S01]  /*5480*/  IMAD.IADD R5, R5, 0x1, R158 ;  /* 0x0000000105057824 */ /* 0x000fe200078e029e */
[----:B---3--:R-:W-:-:S04]  /*5490*/  LEA R8, P0, R4, R12, 0x1 ;  /* 0x0000000c04087211 */ /* 0x008fc800078008ff */
[----:B------:R-:W-:-:S05]  /*54a0*/  LEA.HI.X R9, R4, R13, R5, 0x1, P0 ;  /* 0x0000000d04097211 */ /* 0x000fca00000f0c05 */
[----:B------:R-:W3:Y:S01]  /*54b0*/  @P1 LDG.E.LTC128B.U16 R23, desc[UR36][R8.64] ;  /* 0x0000002408171981 */ /* 0x000ee2000c1e1520 */
[----:B------:R-:W-:Y:S01]  /*54c0*/  BSSY B1, `(.L_x_36) ;  /* 0x0000011000017945 */ /* 0x000fe20003800000 */
[----:B---3--:R-:W-:-:S05]  /*54d0*/  HADD2.F32 R4, -RZ, R23.H0_H0 ;  /* 0x20000017ff047230 */ /* 0x008fca0000004100 */
[----:B------:R-:W-:-:S04]  /*54e0*/  FMUL R4, R4, R16 ;  /* 0x0000001004047220 */ /* 0x000fc80000400000 */
[----:B--2---:R-:W-:Y:S01]  /*54f0*/  FFMA R7, R11, R2, R4 ;  /* 0x000000020b077223 */ /* 0x004fe20000000004 */
[----:B------:R-:W-:-:S04]  /*5500*/  LEA R4, P0, R6, UR4, 0x1 ;  /* 0x0000000406047c11 */ /* 0x000fc8000f8008ff */
[----:B------:R-:W-:Y:S02]  /*5510*/  LEA.HI.X R5, R6, UR5, R10, 0x1, P0 ;  /* 0x0000000506057c11 */ /* 0x000fe400080f0c0a */
[----:B------:R-:W-:-:S05]  /*5520*/  F2FP.F16.F32.PACK_AB R6, RZ, R7 ;  /* 0x00000007ff06723e */ /* 0x000fca00000000ff */
[----:B------:R0:W-:Y:S02]  /*5530*/  @P1 STG.E.U16 desc[UR36][R4.64], R6 ;  /* 0x0000000604001986 */ /* 0x0001e4000c101524 */
[----:B0-----:R-:W-:-:S04]  /*5540*/  IMAD.WIDE.U32 R6, R3, R14, R18 ;  /* 0x0000000e03067225 */ /* 0x001fc800078e0012 */
[----:B------:R-:W-:Y:S02]  /*5550*/  IMAD.IADD R7, R158, 0x1, R7 ;  /* 0x000000019e077824 */ /* 0x000fe400078e0207 */
[----:B------:R-:W-:-:S04]  /*5560*/  IMAD.WIDE.U32 R6, R22, UR43, R6 ;  /* 0x0000002b16067c25 */ /* 0x000fc8000f8e0006 */
[----:B------:R-:W-:Y:S01]  /*5570*/  IMAD.IADD R7, R159, 0x1, R7 ;  /* 0x000000019f077824 */ /* 0x000fe200078e0207 */
[----:B------:R-:W-:-:S04]  /*5580*/  LEA R10, P0, R6, R12, 0x1 ;  /* 0x0000000c060a7211 */ /* 0x000fc800078008ff */
[----:B------:R-:W-:Y:S02]  /*5590*/  LEA.HI.X R11, R6, R13, R7, 0x1, P0 ;  /* 0x0000000d060b7211 */ /* 0x000fe400000f0c07 */
[----:B------:R-:W-:-:S13]  /*55a0*/  ISETP.GT.AND P0, PT, R0, 0x1, P3 ;  /* 0x000000010000780c */ /* 0x000fda0001f04270 */
[----:B------:R-:W-:Y:S05]  /*55b0*/  @!P0 BRA `(.L_x_37) ;  /* 0x0000000000048947 */ /* 0x000fea0003800000 */
[----:B------:R0:W5:Y:S02]  /*55c0*/  LDG.E.LTC128B.U16 R23, desc[UR36][R10.64+0x2] ;  /* 0x000002240a177981 */ /* 0x000164000c1e1520 */
.L_x_37:
[----:B------:R-:W-:Y:S05]  /*55d0*/  BSYNC B1 ;  /* 0x0000000000017941 */ /* 0x000fea0003800000 */
.L_x_36:
[----:B------:R-:W2:Y:S01]  /*55e0*/  LDL.LU R7, [R1+0x4] ;  /* 0x0000040001077983 */ /* 0x000ea20000300800 */
[----:B-----5:R-:W-:Y:S01]  /*55f0*/  HADD2.F32 R6, -RZ, R23.H0_H0 ;  /* 0x20000017ff067230 */ /* 0x020fe20000004100 */
[C---:B------:R-:W-:Y:S02]  /*5600*/  SHF.L.U64.HI R157, R14.reuse, 0x3, R15 ;  /* 0x000000030e9d7819 */ /* 0x040fe4000001020f */
[----:B------:R-:W-:Y:S01]  /*5610*/  SHF.L.U32 R156, R14, 0x3, RZ ;  /* 0x000000030e9c7819 */ /* 0x000fe200000006ff */
[----:B------:R-:W3:Y:S01]  /*5620*/  LDL.LU R160, [R1+0x8] ;  /* 0x0000080001a07983 */ /* 0x000ee20000300800 */
[----:B------:R-:W-:-:S04]  /*5630*/  FMUL R6, R6, R16 ;  /* 0x0000001006067220 */ /* 0x000fc80000400000 */
[----:B--2---:R-:W-:-:S05]  /*5640*/  FFMA R6, R7, R2, R6 ;  /* 0x0000000207067223 */ /* 0x004fca0000000006 */
[----:B------:R-:W-:-:S05]  /*5650*/  F2FP.F16.F32.PACK_AB R6, RZ, R6 ;  /* 0x00000006ff06723e */ /* 0x000fca00000000ff */
[----:B------:R1:W-:Y:S01]  /*5660*/  @P0 STG.E.U16 desc[UR36][R4.64+0x2], R6 ;  /* 0x0000020604000986 */ /* 0x0003e2000c101524 */
[----:B------:R-:W-:-:S04]  /*5670*/  ISETP.GT.AND P0, PT, R153, 0x8, PT ;  /* 0x000000089900780c */ /* 0x000fc80003f04270 */
[----:B------:R-:W-:Y:S01]  /*5680*/  ISETP.GT.AND P1, PT, R0, RZ, P0 ;  /* 0x000000ff0000720c */ /* 0x000fe20000724270 */
[----:B-1----:R-:W-:-:S04]  /*5690*/  IMAD.WIDE.U32 R6, R3, R14, R156 ;  /* 0x0000000e03067225 */ /* 0x002fc800078e009c */
[----:B------:R-:W-:Y:S01]  /*56a0*/  IMAD.IADD R158, R158, 0x1, R7 ;  /* 0x000000019e9e7824 */ /* 0x000fe200078e0207 */
[----:B------:R-:W-:-:S05]  /*56b0*/  IADD3 R7, P2, R154, R6, RZ ;  /* 0x000000069a077210 */ /* 0x000fca0007f5e0ff */
[----:B------:R-:W-:Y:S01]  /*56c0*/  IMAD.X R9, R158, 0x1, R21, P2 ;  /* 0x000000019e097824 */ /* 0x000fe200010e0615 */
[----:B------:R-:W-:-:S04]  /*56d0*/  LEA R8, P2, R7, R12, 0x1 ;  /* 0x0000000c07087211 */ /* 0x000fc800078408ff */
[----:B------:R-:W-:-:S05]  /*56e0*/  LEA.HI.X R9, R7, R13, R9, 0x1, P2 ;  /* 0x0000000d07097211 */ /* 0x000fca00010f0c09 */
[----:B------:R1:W2:Y:S01]  /*56f0*/  @P1 LDG.E.LTC128B.U16 R23, desc[UR36][R8.64] ;  /* 0x0000002408171981 */ /* 0x0002a2000c1e1520 */
[----:B------:R-:W-:Y:S01]  /*5700*/  IADD3 R6, P2, R18, R6, RZ ;  /* 0x0000000612067210 */ /* 0x000fe20007f5e0ff */
[----:B------:R-:W-:Y:S01]  /*5710*/  BSSY B1, `(.L_x_38) ;  /* 0x0000016000017945 */ /* 0x000fe20003800000 */
[----:B------:R-:W-:-:S03]  /*5720*/  ISETP.GT.AND P4, PT, R0, 0x1, P0 ;  /* 0x000000010000780c */ /* 0x000fc60000784270 */
[----:B------:R-:W-:Y:S02]  /*5730*/  IMAD.X R7, R19, 0x1, R158, P2 ;  /* 0x0000000113077824 */ /* 0x000fe400010e069e */
[----:B------:R-:W-:Y:S02]  /*5740*/  IMAD.U32 R158, RZ, RZ, UR9 ;  /* 0x00000009ff9e7e24 */ /* 0x000fe4000f8e00ff */
[----:B------:R-:W-:-:S04]  /*5750*/  IMAD.WIDE.U32 R6, R22, UR43, R6 ;  /* 0x0000002b16067c25 */ /* 0x000fc8000f8e0006 */
[----:B------:R-:W-:Y:S01]  /*5760*/  IMAD.IADD R7, R159, 0x1, R7 ;  /* 0x000000019f077824 */ /* 0x000fe200078e0207 */
[----:B-1----:R-:W-:-:S04]  /*5770*/  LEA R8, P2, R6, R12, 0x1 ;  /* 0x0000000c06087211 */ /* 0x002fc800078408ff */
[----:B------:R-:W-:Y:S01]  /*5780*/  LEA.HI.X R9, R6, R13, R7, 0x1, P2 ;  /* 0x0000000d06097211 */ /* 0x000fe200010f0c07 */
[----:B--2---:R-:W-:-:S05]  /*5790*/  HADD2.F32 R6, -RZ, R23.H0_H0 ;  /* 0x20000017ff067230 */ /* 0x004fca0000004100 */
[----:B------:R-:W-:-:S04]  /*57a0*/  FMUL R6, R6, R16 ;  /* 0x0000001006067220 */ /* 0x000fc80000400000 */
[----:B---3--:R-:W-:Y:S01]  /*57b0*/  FFMA R7, R160, R2, R6 ;  /* 0x00000002a0077223 */ /* 0x008fe20000000006 */
[----:B------:R-:W-:Y:S01]  /*57c0*/  IMAD.U32 R160, RZ, RZ, UR8 ;  /* 0x00000008ffa07e24 */ /* 0x000fe2000f8e00ff */
[----:B------:R-:W-:-:S03]  /*57d0*/  MOV R6, UR8 ;  /* 0x0000000800067c02 */ /* 0x000fc60008000f00 */
[----:B------:R-:W-:Y:S01]  /*57e0*/  IMAD.SHL.U32 R160, R160, 0x10, RZ ;  /* 0x00000010a0a07824 */ /* 0x000fe200078e00ff */
[----:B------:R-:W-:Y:S02]  /*57f0*/  SHF.L.U64.HI R158, R6, 0x4, R158 ;  /* 0x00000004069e7819 */ /* 0x000fe4000001029e */
[----:B------:R-:W-:Y:S02]  /*5800*/  F2FP.F16.F32.PACK_AB R7, RZ, R7 ;  /* 0x00000007ff07723e */ /* 0x000fe400000000ff */
[----:B------:R-:W-:Y:S02]  /*5810*/  IADD3 R6, P2, R160, R4, RZ ;  /* 0x00000004a0067210 */ /* 0x000fe40007f5e0ff */
[----:B------:R-:W-:-:S03]  /*5820*/  PRMT R161, R7, 0x7610, R161 ;  /* 0x0000761007a17816 */ /* 0x000fc600000000a1 */
[----:B------:R-:W-:-:S05]  /*5830*/  IMAD.X R7, R158, 0x1, R5, P2 ;  /* 0x000000019e077824 */ /* 0x000fca00010e0605 */
[----:B------:R1:W-:Y:S01]  /*5840*/  @P1 STG.E.U16 desc[UR36][R6.64], R161 ;  /* 0x000000a106001986 */ /* 0x0003e2000c101524 */
[----:B------:R-:W-:Y:S05]  /*5850*/  @!P4 BRA `(.L_x_39) ;  /* 0x000000000004c947 */ /* 0x000fea0003800000 */
[----:B------:R2:W5:Y:S02]  /*5860*/  LDG.E.LTC128B.U16 R23, desc[UR36][R8.64+0x2] ;  /* 0x0000022408177981 */ /* 0x000564000c1e1520 */
.L_x_39:
[----:B------:R-:W-:Y:S05]  /*5870*/  BSYNC B1 ;  /* 0x0000000000017941 */ /* 0x000fea0003800000 */
.L_x_38:
[----:B------:R-:W3:Y:S01]  /*5880*/  LDL.LU R162, [R1+0xc] ;  /* 0x00000c0001a27983 */ /* 0x000ee20000300800 */
[----:B-1---5:R-:W-:Y:S01]  /*5890*/  HADD2.F32 R161, -RZ, R23.H0_H0 ;  /* 0x20000017ffa17230 */ /* 0x022fe20000004100 */
[----:B------:R-:W-:Y:S01]  /*58a0*/  ISETP.GT.AND P1, PT, R0, 0x8, P3 ;  /* 0x000000080000780c */ /* 0x000fe20001f24270 */
[----:B------:R-:W-:Y:S03]  /*58b0*/  BSSY B1, `(.L_x_40) ;  /* 0x0000007000017945 */ /* 0x000fe60003800000 */
[----:B------:R-:W-:-:S04]  /*58c0*/  FMUL R161, R161, R16 ;  /* 0x00000010a1a17220 */ /* 0x000fc80000400000 */
[----:B---3--:R-:W-:-:S05]  /*58d0*/  FFMA R161, R162, R2, R161 ;  /* 0x00000002a2a17223 */ /* 0x008fca00000000a1 */
[----:B------:R-:W-:-:S05]  /*58e0*/  F2FP.F16.F32.PACK_AB R161, RZ, R161 ;  /* 0x000000a1ffa1723e */ /* 0x000fca00000000ff */
[----:B------:R1:W-:Y:S01]  /*58f0*/  @P4 STG.E.U16 desc[UR36][R6.64+0x2], R161 ;  /* 0x000002a106004986 */ /* 0x0003e2000c101524 */
[----:B------:R-:W-:Y:S05]  /*5900*/  @!P1 BRA `(.L_x_41) ;  /* 0x0000000000049947 */ /* 0x000fea0003800000 */
[----:B------:R3:W5:Y:S02]  /*5910*/  LDG.E.LTC128B.U16 R23, desc[UR36][R10.64+0x10] ;  /* 0x000010240a177981 */ /* 0x000764000c1e1520 */
.L_x_41:
[----:B------:R-:W-:Y:S05]  /*5920*/  BSYNC B1 ;  /* 0x0000000000017941 */ /* 0x000fea0003800000 */
.L_x_40:
[----:B------:R-:W4:Y:S01]  /*5930*/  LDL.LU R162, [R1+0x10] ;  /* 0x0000100001a27983 */ /* 0x000f220000300800 */
[----:B-1---5:R-:W-:Y:S01]  /*5940*/  HADD2.F32 R161, -RZ, R23.H0_H0 ;  /* 0x20000017ffa17230 */ /* 0x022fe20000004100 */
[----:B------:R-:W-:Y:S01]  /*5950*/  ISETP.GT.AND P2, PT, R0, 0x9, P3 ;  /* 0x000000090000780c */ /* 0x000fe20001f44270 */
[----:B------:R-:W-:Y:S03]  /*5960*/  BSSY B1, `(.L_x_42) ;  /* 0x0000007000017945 */ /* 0x000fe60003800000 */
[----:B------:R-:W-:-:S04]  /*5970*/  FMUL R161, R161, R16 ;  /* 0x00000010a1a17220 */ /* 0x000fc80000400000 */
[----:B----4-:R-:W-:-:S05]  /*5980*/  FFMA R161, R162, R2, R161 ;  /* 0x00000002a2a17223 */ /* 0x010fca00000000a1 */
[----:B------:R-:W-:-:S05]  /*5990*/  F2FP.F16.F32.PACK_AB R161, RZ, R161 ;  /* 0x000000a1ffa1723e */ /* 0x000fca00000000ff */
[----:B------:R1:W-:Y:S01]  /*59a0*/  @P1 STG.E.U16 desc[UR36][R4.64+0x10], R161 ;  /* 0x000010a104001986 */ /* 0x0003e2000c101524 */
[----:B------:R-:W-:Y:S05]  /*59b0*/  @!P2 BRA `(.L_x_43) ;  /* 0x000000000004a947 */ /* 0x000fea0003800000 */
[----:B------:R4:W5:Y:S02]  /*59c0*/  LDG.E.LTC128B.U16 R23, desc[UR36][R10.64+0x12] ;  /* 0x000012240a177981 */ /* 0x000964000c1e1520 */
.L_x_43:
[----:B------:R-:W-:Y:S05]  /*59d0*/  BSYNC B1 ;  /* 0x0000000000017941 */ /* 0x000fea0003800000 */
.L_x_42:
[----:B------:R-:W2:Y:S01]  /*59e0*/  LDL.LU R162, [R1+0x14] ;  /* 0x0000140001a27983 */ /* 0x000ea20000300800 */
[----:B-1---5:R-:W-:Y:S01]  /*59f0*/  HADD2.F32 R161, -RZ, R23.H0_H0 ;  /* 0x20000017ffa17230 */ /* 0x022fe20000004100 */
[----:B------:R-:W-:Y:S01]  /*5a00*/  ISETP.GT.AND P1, PT, R0, 0x8, P0 ;  /* 0x000000080000780c */ /* 0x000fe20000724270 */
[----:B------:R-:W-:Y:S03]  /*5a10*/  BSSY B1, `(.L_x_44) ;  /* 0x0000007000017945 */ /* 0x000fe60003800000 */
[----:B------:R-:W-:-:S04]  /*5a20*/  FMUL R161, R161, R16 ;  /* 0x00000010a1a17220 */ /* 0x000fc80000400000 */
[----:B--2---:R-:W-:-:S05]  /*5a30*/  FFMA R161, R162, R2, R161 ;  /* 0x00000002a2a17223 */ /* 0x004fca00000000a1 */
[----:B------:R-:W-:-:S05]  /*5a40*/  F2FP.F16.F32.PACK_AB R161, RZ, R161 ;  /* 0x000000a1ffa1723e */ /* 0x000fca00000000ff */
[----:B------:R1:W-:Y:S01]  /*5a50*/  @P2 STG.E.U16 desc[UR36][R4.64+0x12], R161 ;  /* 0x000012a104002986 */ /* 0x0003e2000c101524 */
[----:B------:R-:W-:Y:S05]  /*5a60*/  @!P1 BRA `(.L_x_45) ;  /* 0x0000000000049947 */ /* 0x000fea0003800000 */
[----:B------:R2:W5:Y:S02]  /*5a70*/  LDG.E.LTC128B.U16 R23, desc[UR36][R8.64+0x10] ;  /* 0x0000102408177981 */ /* 0x000564000c1e1520 */
.L_x_45:
[----:B------:R-:W-:Y:S05]  /*5a80*/  BSYNC B1 ;  /* 0x0000000000017941 */ /* 0x000fea0003800000 */
.L_x_44:
        /* <DEDUP_REMOVED lines=10> */
.L_x_47:
[----:B------:R-:W-:Y:S05]  /*5b30*/  BSYNC B1 ;  /* 0x0000000000017941 */ /* 0x000fea0003800000 */
.L_x_46:
        /* <DEDUP_REMOVED lines=10> */
.L_x_49:
[----:B------:R-:W-:Y:S05]  /*5be0*/  BSYNC B1 ;  /* 0x0000000000017941 */ /* 0x000fea0003800000 */
.L_x_48:
        /* <DEDUP_REMOVED lines=10> */
.L_x_51:
[----:B------:R-:W-:Y:S05]  /*5c90*/  BSYNC B1 ;  /* 0x0000000000017941 */ /* 0x000fea0003800000 */
.L_x_50:
        /* <DEDUP_REMOVED lines=10> */
.L_x_53:
[----:B------:R-:W-:Y:S05]  /*5d40*/  BSYNC B1 ;  /* 0x0000000000017941 */ /* 0x000fea0003800000 */
.L_x_52:
        /* <DEDUP_REMOVED lines=10> */
.L_x_55:
[----:B------:R-:W-:Y:S05]  /*5df0*/  BSYNC B1 ;  /* 0x0000000000017941 */ /* 0x000fea0003800000 */
.L_x_54:
        /* <DEDUP_REMOVED lines=10> */
.L_x_57:
[----:B------:R-:W-:Y:S05]  /*5ea0*/  BSYNC B1 ;  /* 0x0000000000017941 */ /* 0x000fea0003800000 */
.L_x_56:
        /* <DEDUP_REMOVED lines=10> */
.L_x_59:
[----:B------:R-:W-:Y:S05]  /*5f50*/  BSYNC B1 ;  /* 0x0000000000017941 */ /* 0x000fea0003800000 */
.L_x_58:
        /* <DEDUP_REMOVED lines=10> */
.L_x_61:
[----:B------:R-:W-:Y:S05]  /*6000*/  BSYNC B1 ;  /* 0x0000000000017941 */ /* 0x000fea0003800000 */
.L_x_60:
        /* <DEDUP_REMOVED lines=10> */
.L_x_63:
[----:B------:R-:W-:Y:S05]  /*60b0*/  BSYNC B1 ;  /* 0x0000000000017941 */ /* 0x000fea0003800000 */
.L_x_62:
        /* <DEDUP_REMOVED lines=10> */
.L_x_65:
[----:B------:R-:W-:Y:S05]  /*6160*/  BSYNC B1 ;  /* 0x0000000000017941 */ /* 0x000fea0003800000 */
.L_x_64:
        /* <DEDUP_REMOVED lines=10> */
.L_x_67:
[----:B------:R-:W-:Y:S05]  /*6210*/  BSYNC B1 ;  /* 0x0000000000017941 */ /* 0x000fea0003800000 */
.L_x_66:
        /* <DEDUP_REMOVED lines=10> */
.L_x_69:
[----:B------:R-:W-:Y:S05]  /*62c0*/  BSYNC B1 ;  /* 0x0000000000017941 */ /* 0x000fea0003800000 */
.L_x_68:
        /* <DEDUP_REMOVED lines=10> */
.L_x_71:
[----:B------:R-:W-:Y:S05]  /*6370*/  BSYNC B1 ;  /* 0x0000000000017941 */ /* 0x000fea0003800000 */
.L_x_70:
        /* <DEDUP_REMOVED lines=10> */
.L_x_73:
[----:B------:R-:W-:Y:S05]  /*6420*/  BSYNC B1 ;  /* 0x0000000000017941 */ /* 0x000fea0003800000 */
.L_x_72:
        /* <DEDUP_REMOVED lines=10> */
.L_x_75:
[----:B------:R-:W-:Y:S05]  /*64d0*/  BSYNC B1 ;  /* 0x0000000000017941 */ /* 0x000fea0003800000 */
.L_x_74:
        /* <DEDUP_REMOVED lines=10> */
.L_x_77:
[----:B------:R-:W-:Y:S05]  /*6580*/  BSYNC B1 ;  /* 0x0000000000017941 */ /* 0x000fea0003800000 */
.L_x_76:
        /* <DEDUP_REMOVED lines=10> */
.L_x_79:
[----:B------:R-:W-:Y:S05]  /*6630*/  BSYNC B1 ;  /* 0x0000000000017941 */ /* 0x000fea0003800000 */
.L_x_78:
        /* <DEDUP_REMOVED lines=10> */
.L_x_81:
[----:B------:R-:W-:Y:S05]  /*66e0*/  BSYNC B1 ;  /* 0x0000000000017941 */ /* 0x000fea0003800000 */
.L_x_80:
        /* <DEDUP_REMOVED lines=10> */
.L_x_83:
[----:B------:R-:W-:Y:S05]  /*6790*/  BSYNC B1 ;  /* 0x0000000000017941 */ /* 0x000fea0003800000 */
.L_x_82:
        /* <DEDUP_REMOVED lines=10> */
.L_x_85:
[----:B------:R-:W-:Y:S05]  /*6840*/  BSYNC B1 ;  /* 0x0000000000017941 */ /* 0x000fea0003800000 */
.L_x_84:
        /* <DEDUP_REMOVED lines=10> */
.L_x_87:
[----:B------:R-:W-:Y:S05]  /*68f0*/  BSYNC B1 ;  /* 0x0000000000017941 */ /* 0x000fea0003800000 */
.L_x_86:
        /* <DEDUP_REMOVED lines=10> */
.L_x_89:
[----:B------:R-:W-:Y:S05]  /*69a0*/  BSYNC B1 ;  /* 0x0000000000017941 */ /* 0x000fea0003800000 */
.L_x_88:
        /* <DEDUP_REMOVED lines=10> */
.L_x_91:
[----:B------:R-:W-:Y:S05]  /*6a50*/  BSYNC B1 ;  /* 0x0000000000017941 */ /* 0x000fea0003800000 */
.L_x_90:
        /* <DEDUP_REMOVED lines=10> */
.L_x_93:
[----:B------:R-:W-:Y:S05]  /*6b00*/  BSYNC B1 ;  /* 0x0000000000017941 */ /* 0x000fea0003800000 */
.L_x_92:
        /* <DEDUP_REMOVED lines=10> */
.L_x_95:
[----:B------:R-:W-:Y:S05]  /*6bb0*/  BSYNC B1 ;  /* 0x0000000000017941 */ /* 0x000fea0003800000 */
.L_x_94:
        /* <DEDUP_REMOVED lines=10> */
.L_x_97:
[----:B------:R-:W-:Y:S05]  /*6c60*/  BSYNC B1 ;  /* 0x0000000000017941 */ /* 0x000fea0003800000 */
.L_x_96:
        /* <DEDUP_REMOVED lines=10> */
.L_x_99:
[----:B------:R-:W-:Y:S05]  /*6d10*/  BSYNC B1 ;  /* 0x0000000000017941 */ /* 0x000fea0003800000 */
.L_x_98:
        /* <DEDUP_REMOVED lines=10> */
.L_x_101:
[----:B------:R-:W-:Y:S05]  /*6dc0*/  BSYNC B1 ;  /* 0x0000000000017941 */ /* 0x000fea0003800000 */
.L_x_100:
        /* <DEDUP_REMOVED lines=10> */
.L_x_103:
[----:B------:R-:W-:Y:S05]  /*6e70*/  BSYNC B1 ;  /* 0x0000000000017941 */ /* 0x000fea0003800000 */
.L_x_102:
        /* <DEDUP_REMOVED lines=10> */
.L_x_105:
[----:B------:R-:W-:Y:S05]  /*6f20*/  BSYNC B1 ;  /* 0x0000000000017941 */ /* 0x000fea0003800000 */
.L_x_104:
        /* <DEDUP_REMOVED lines=10> */
.L_x_107:
[----:B------:R-:W-:Y:S05]  /*6fd0*/  BSYNC B1 ;  /* 0x0000000000017941 */ /* 0x000fea0003800000 */
.L_x_106:
        /* <DEDUP_REMOVED lines=10> */
.L_x_109:
[----:B------:R-:W-:Y:S05]  /*7080*/  BSYNC B1 ;  /* 0x0000000000017941 */ /* 0x000fea0003800000 */
.L_x_108:
        /* <DEDUP_REMOVED lines=10> */
.L_x_111:
[----:B------:R-:W-:Y:S05]  /*7130*/  BSYNC B1 ;  /* 0x0000000000017941 */ /* 0x000fea0003800000 */
.L_x_110:
        /* <DEDUP_REMOVED lines=10> */
.L_x_113:
[----:B------:R-:W-:Y:S05]  /*71e0*/  BSYNC B1 ;  /* 0x0000000000017941 */ /* 0x000fea0003800000 */
.L_x_112:
        /* <DEDUP_REMOVED lines=10> */
.L_x_115:
[----:B------:R-:W-:Y:S05]  /*7290*/  BSYNC B1 ;  /* 0x0000000000017941 */ /* 0x000fea0003800000 */
.L_x_114:
        /* <DEDUP_REMOVED lines=10> */
.L_x_117:
[----:B------:R-:W-:Y:S05]  /*7340*/  BSYNC B1 ;  /* 0x0000000000017941 */ /* 0x000fea0003800000 */
.L_x_116:
        /* <DEDUP_REMOVED lines=10> */
.L_x_119:
[----:B------:R-:W-:Y:S05]  /*73f0*/  BSYNC B1 ;  /* 0x0000000000017941 */ /* 0x000fea0003800000 */
.L_x_118:
        /* <DEDUP_REMOVED lines=10> */
.L_x_121:
[----:B------:R-:W-:Y:S05]  /*74a0*/  BSYNC B1 ;  /* 0x0000000000017941 */ /* 0x000fea0003800000 */
.L_x_120:
        /* <DEDUP_REMOVED lines=10> */
.L_x_123:
[----:B------:R-:W-:Y:S05]  /*7550*/  BSYNC B1 ;  /* 0x0000000000017941 */ /* 0x000fea0003800000 */
.L_x_122:
        /* <DEDUP_REMOVED lines=10> */
.L_x_125:
[----:B------:R-:W-:Y:S05]  /*7600*/  BSYNC B1 ;  /* 0x0000000000017941 */ /* 0x000fea0003800000 */
.L_x_124:
        /* <DEDUP_REMOVED lines=10> */
.L_x_127:
[----:B------:R-:W-:Y:S05]  /*76b0*/  BSYNC B1 ;  /* 0x0000000000017941 */ /* 0x000fea0003800000 */
.L_x_126:
        /* <DEDUP_REMOVED lines=10> */
.L_x_129:
[----:B------:R-:W-:Y:S05]  /*7760*/  BSYNC B1 ;  /* 0x0000000000017941 */ /* 0x000fea0003800000 */
.L_x_128:
        /* <DEDUP_REMOVED lines=10> */
.L_x_131:
[----:B------:R-:W-:Y:S05]  /*7810*/  BSYNC B1 ;  /* 0x0000000000017941 */ /* 0x000fea0003800000 */
.L_x_130:
        /* <DEDUP_REMOVED lines=10> */
.L_x_133:
[----:B------:R-:W-:Y:S05]  /*78c0*/  BSYNC B1 ;  /* 0x0000000000017941 */ /* 0x000fea0003800000 */
.L_x_132:
        /* <DEDUP_REMOVED lines=10> */
.L_x_135:
[----:B------:R-:W-:Y:S05]  /*7970*/  BSYNC B1 ;  /* 0x0000000000017941 */ /* 0x000fea0003800000 */
.L_x_134:
        /* <DEDUP_REMOVED lines=10> */
.L_x_137:
[----:B------:R-:W-:Y:S05]  /*7a20*/  BSYNC B1 ;  /* 0x0000000000017941 */ /* 0x000fea0003800000 */
.L_x_136:
        /* <DEDUP_REMOVED lines=10> */
.L_x_139:
[----:B------:R-:W-:Y:S05]  /*7ad0*/  BSYNC B1 ;  /* 0x0000000000017941 */ /* 0x000fea0003800000 */
.L_x_138:
        /* <DEDUP_REMOVED lines=10> */
.L_x_141:
[----:B------:R-:W-:Y:S05]  /*7b80*/  BSYNC B1 ;  /* 0x0000000000017941 */ /* 0x000fea0003800000 */
.L_x_140:
        /* <DEDUP_REMOVED lines=10> */
.L_x_143:
[----:B------:R-:W-:Y:S05]  /*7c30*/  BSYNC B1 ;  /* 0x0000000000017941 */ /* 0x000fea0003800000 */
.L_x_142:
        /* <DEDUP_REMOVED lines=10> */
.L_x_145:
[----:B------:R-:W-:Y:S05]  /*7ce0*/  BSYNC B1 ;  /* 0x0000000000017941 */ /* 0x000fea0003800000 */
.L_x_144:
        /* <DEDUP_REMOVED lines=10> */
.L_x_147:
[----:B------:R-:W-:Y:S05]  /*7d90*/  BSYNC B1 ;  /* 0x0000000000017941 */ /* 0x000fea0003800000 */
.L_x_146:
        /* <DEDUP_REMOVED lines=10> */
.L_x_149:
[----:B------:R-:W-:Y:S05]  /*7e40*/  BSYNC B1 ;  /* 0x0000000000017941 */ /* 0x000fea0003800000 */
.L_x_148:
        /* <DEDUP_REMOVED lines=10> */
.L_x_151:
[----:B------:R-:W-:Y:S05]  /*7ef0*/  BSYNC B1 ;  /* 0x0000000000017941 */ /* 0x000fea0003800000 */
.L_x_150:
        /* <DEDUP_REMOVED lines=10> */
.L_x_153:
[----:B------:R-:W-:Y:S05]  /*7fa0*/  BSYNC B1 ;  /* 0x0000000000017941 */ /* 0x000fea0003800000 */
.L_x_152:
        /* <DEDUP_REMOVED lines=10> */
.L_x_155:
[----:B------:R-:W-:Y:S05]  /*8050*/  BSYNC B1 ;  /* 0x0000000000017941 */ /* 0x000fea0003800000 */
.L_x_154:
        /* <DEDUP_REMOVED lines=10> */
.L_x_157:
[----:B------:R-:W-:Y:S05]  /*8100*/  BSYNC B1 ;  /* 0x0000000000017941 */ /* 0x000fea0003800000 */
.L_x_156:
        /* <DEDUP_REMOVED lines=10> */
.L_x_159:
[----:B------:R-:W-:Y:S05]  /*81b0*/  BSYNC B1 ;  /* 0x0000000000017941 */ /* 0x000fea0003800000 */
.L_x_158:
        /* <DEDUP_REMOVED lines=10> */
.L_x_161:
[----:B------:R-:W-:Y:S05]  /*8260*/  BSYNC B1 ;  /* 0x0000000000017941 */ /* 0x000fea0003800000 */
.L_x_160:
        /* <DEDUP_REMOVED lines=10> */
.L_x_163:
[----:B------:R-:W-:Y:S05]  /*8310*/  BSYNC B1 ;  /* 0x0000000000017941 */ /* 0x000fea0003800000 */
.L_x_162:
        /* <DEDUP_REMOVED lines=10> */
.L_x_165:
[----:B------:R-:W-:Y:S05]  /*83c0*/  BSYNC B1 ;  /* 0x0000000000017941 */ /* 0x000fea0003800000 */
.L_x_164:
        /* <DEDUP_REMOVED lines=10> */
.L_x_167:
[----:B------:R-:W-:Y:S05]  /*8470*/  BSYNC B1 ;  /* 0x0000000000017941 */ /* 0x000fea0003800000 */
.L_x_166:
        /* <DEDUP_REMOVED lines=10> */
.L_x_169:
[----:B------:R-:W-:Y:S05]  /*8520*/  BSYNC B1 ;  /* 0x0000000000017941 */ /* 0x000fea0003800000 */
.L_x_168:
        /* <DEDUP_REMOVED lines=10> */
.L_x_171:
[----:B------:R-:W-:Y:S05]  /*85d0*/  BSYNC B1 ;  /* 0x0000000000017941 */ /* 0x000fea0003800000 */
.L_x_170:
        /* <DEDUP_REMOVED lines=10> */
.L_x_173:
[----:B------:R-:W-:Y:S05]  /*8680*/  BSYNC B1 ;  /* 0x0000000000017941 */ /* 0x000fea0003800000 */
.L_x_172:
        /* <DEDUP_REMOVED lines=10> */
.L_x_175:
[----:B------:R-:W-:Y:S05]  /*8730*/  BSYNC B1 ;  /* 0x0000000000017941 */ /* 0x000fea0003800000 */
.L_x_174:
        /* <DEDUP_REMOVED lines=10> */
.L_x_177:
[----:B------:R-:W-:Y:S05]  /*87e0*/  BSYNC B1 ;  /* 0x0000000000017941 */ /* 0x000fea0003800000 */
.L_x_176:
        /* <DEDUP_REMOVED lines=10> */
.L_x_179:
[----:B------:R-:W-:Y:S05]  /*8890*/  BSYNC B1 ;  /* 0x0000000000017941 */ /* 0x000fea0003800000 */
.L_x_178:
        /* <DEDUP_REMOVED lines=10> */
.L_x_181:
[----:B------:R-:W-:Y:S05]  /*8940*/  BSYNC B1 ;  /* 0x0000000000017941 */ /* 0x000fea0003800000 */
.L_x_180:
        /* <DEDUP_REMOVED lines=10> */
.L_x_183:
[----:B------:R-:W-:Y:S05]  /*89f0*/  BSYNC B1 ;  /* 0x0000000000017941 */ /* 0x000fea0003800000 */
.L_x_182:
        /* <DEDUP_REMOVED lines=10> */
.L_x_185:
[----:B------:R-:W-:Y:S05]  /*8aa0*/  BSYNC B1 ;  /* 0x0000000000017941 */ /* 0x000fea0003800000 */
.L_x_184:
        /* <DEDUP_REMOVED lines=10> */
.L_x_187:
[----:B------:R-:W-:Y:S05]  /*8b50*/  BSYNC B1 ;  /* 0x0000000000017941 */ /* 0x000fea0003800000 */
.L_x_186:
        /* <DEDUP_REMOVED lines=10> */
.L_x_189:
[----:B------:R-:W-:Y:S05]  /*8c00*/  BSYNC B1 ;  /* 0x0000000000017941 */ /* 0x000fea0003800000 */
.L_x_188:
        /* <DEDUP_REMOVED lines=10> */
.L_x_191:
[----:B------:R-:W-:Y:S05]  /*8cb0*/  BSYNC B1 ;  /* 0x0000000000017941 */ /* 0x000fea0003800000 */
.L_x_190:
        /* <DEDUP_REMOVED lines=10> */
.L_x_193:
[----:B------:R-:W-:Y:S05]  /*8d60*/  BSYNC B1 ;  /* 0x0000000000017941 */ /* 0x000fea0003800000 */
.L_x_192:
        /* <DEDUP_REMOVED lines=10> */
.L_x_195:
[----:B------:R-:W-:Y:S05]  /*8e10*/  BSYNC B1 ;  /* 0x0000000000017941 */ /* 0x000fea0003800000 */
.L_x_194:
        /* <DEDUP_REMOVED lines=10> */
.L_x_197:
[----:B------:R-:W-:Y:S05]  /*8ec0*/  BSYNC B1 ;  /* 0x0000000000017941 */ /* 0x000fea0003800000 */
.L_x_196:
        /* <DEDUP_REMOVED lines=10> */
.L_x_199:
[----:B------:R-:W-:Y:S05]  /*8f70*/  BSYNC B1 ;  /* 0x0000000000017941 */ /* 0x000fea0003800000 */
.L_x_198:
        /* <DEDUP_REMOVED lines=10> */
.L_x_201:
[----:B------:R-:W-:Y:S05]  /*9020*/  BSYNC B1 ;  /* 0x0000000000017941 */ /* 0x000fea0003800000 */
.L_x_200:
        /* <DEDUP_REMOVED lines=10> */
.L_x_203:
[----:B------:R-:W-:Y:S05]  /*90d0*/  BSYNC B1 ;  /* 0x0000000000017941 */ /* 0x000fea0003800000 */
.L_x_202:
        /* <DEDUP_REMOVED lines=10> */
.L_x_205:
[----:B------:R-:W-:Y:S05]  /*9180*/  BSYNC B1 ;  /* 0x0000000000017941 */ /* 0x000fea0003800000 */
.L_x_204:
        /* <DEDUP_REMOVED lines=10> */
.L_x_207:
[----:B------:R-:W-:Y:S05]  /*9230*/  BSYNC B1 ;  /* 0x0000000000017941 */ /* 0x000fea0003800000 */
.L_x_206:
        /* <DEDUP_REMOVED lines=10> */
.L_x_209:
[----:B------:R-:W-:Y:S05]  /*92e0*/  BSYNC B1 ;  /* 0x0000000000017941 */ /* 0x000fea0003800000 */
.L_x_208:
        /* <DEDUP_REMOVED lines=10> */
.L_x_211:
[----:B------:R-:W-:Y:S05]  /*9390*/  BSYNC B1 ;  /* 0x0000000000017941 */ /* 0x000fea0003800000 */
.L_x_210:
        /* <DEDUP_REMOVED lines=10> */
.L_x_213:
[----:B------:R-:W-:Y:S05]  /*9440*/  BSYNC B1 ;  /* 0x0000000000017941 */ /* 0x000fea0003800000 */
.L_x_212:
        /* <DEDUP_REMOVED lines=10> */
.L_x_215:
[----:B------:R-:W-:Y:S05]  /*94f0*/  BSYNC B1 ;  /* 0x0000000000017941 */ /* 0x000fea0003800000 */
.L_x_214:
        /* <DEDUP_REMOVED lines=10> */
.L_x_217:
[----:B------:R-:W-:Y:S05]  /*95a0*/  BSYNC B1 ;  /* 0x0000000000017941 */ /* 0x000fea0003800000 */
.L_x_216:
        /* <DEDUP_REMOVED lines=10> */
.L_x_219:
[----:B------:R-:W-:Y:S05]  /*9650*/  BSYNC B1 ;  /* 0x0000000000017941 */ /* 0x000fea0003800000 */
.L_x_218:
        /* <DEDUP_REMOVED lines=10> */
.L_x_221:
[----:B------:R-:W-:Y:S05]  /*9700*/  BSYNC B1 ;  /* 0x0000000000017941 */ /* 0x000fea0003800000 */
.L_x_220:
        /* <DEDUP_REMOVED lines=10> */
.L_x_223:
[----:B------:R-:W-:Y:S05]  /*97b0*/  BSYNC B1 ;  /* 0x0000000000017941 */ /* 0x000fea0003800000 */
.L_x_222:
        /* <DEDUP_REMOVED lines=10> */
.L_x_225:
[----:B------:R-:W-:Y:S05]  /*9860*/  BSYNC B1 ;  /* 0x0000000000017941 */ /* 0x000fea0003800000 */
.L_x_224:
        /* <DEDUP_REMOVED lines=10> */
.L_x_227:
[----:B------:R-:W-:Y:S05]  /*9910*/  BSYNC B1 ;  /* 0x0000000000017941 */ /* 0x000fea0003800000 */
.L_x_226:
        /* <DEDUP_REMOVED lines=10> */
.L_x_229:
[----:B------:R-:W-:Y:S05]  /*99c0*/  BSYNC B1 ;  /* 0x0000000000017941 */ /* 0x000fea0003800000 */
.L_x_228:
        /* <DEDUP_REMOVED lines=10> */
.L_x_231:
[----:B------:R-:W-:Y:S05]  /*9a70*/  BSYNC B1 ;  /* 0x0000000000017941 */ /* 0x000fea0003800000 */
.L_x_230:
        /* <DEDUP_REMOVED lines=10> */
.L_x_233:
[----:B------:R-:W-:Y:S05]  /*9b20*/  BSYNC B1 ;  /* 0x0000000000017941 */ /* 0x000fea0003800000 */
.L_x_232:
        /* <DEDUP_REMOVED lines=10> */
.L_x_235:
[----:B------:R-:W-:Y:S05]  /*9bd0*/  BSYNC B1 ;  /* 0x0000000000017941 */ /* 0x000fea0003800000 */
.L_x_234:
        /* <DEDUP_REMOVED lines=10> */
.L_x_237:
[----:B------:R-:W-:Y:S05]  /*9c80*/  BSYNC B1 ;  /* 0x0000000000017941 */ /* 0x000fea0003800000 */
.L_x_236:
        /* <DEDUP_REMOVED lines=10> */
.L_x_239:
[----:B------:R-:W-:Y:S05]  /*9d30*/  BSYNC B1 ;  /* 0x0000000000017941 */ /* 0x000fea0003800000 */
.L_x_238:
        /* <DEDUP_REMOVED lines=10> */
.L_x_241:
[----:B------:R-:W-:Y:S05]  /*9de0*/  BSYNC B1 ;  /* 0x0000000000017941 */ /* 0x000fea0003800000 */
.L_x_240:
        /* <DEDUP_REMOVED lines=10> */
.L_x_243:
[----:B------:R-:W-:Y:S05]  /*9e90*/  BSYNC B1 ;  /* 0x0000000000017941 */ /* 0x000fea0003800000 */
.L_x_242:
        /* <DEDUP_REMOVED lines=10> */
.L_x_245:
[----:B------:R-:W-:Y:S05]  /*9f40*/  BSYNC B1 ;  /* 0x0000000000017941 */ /* 0x000fea0003800000 */
.L_x_244:
        /* <DEDUP_REMOVED lines=10> */
.L_x_247:
[----:B------:R-:W-:Y:S05]  /*9ff0*/  BSYNC B1 ;  /* 0x0000000000017941 */ /* 0x000fea0003800000 */
.L_x_246:
        /* <DEDUP_REMOVED lines=10> */
.L_x_249:
[----:B------:R-:W-:Y:S05]  /*a0a0*/  BSYNC B1 ;  /* 0x0000000000017941 */ /* 0x000fea0003800000 */
.L_x_248:
        /* <DEDUP_REMOVED lines=10> */
.L_x_251:
[----:B------:R-:W-:Y:S05]  /*a150*/  BSYNC B1 ;  /* 0x0000000000017941 */ /* 0x000fea0003800000 */
.L_x_250:
        /* <DEDUP_REMOVED lines=10> */
.L_x_253:
[----:B------:R-:W-:Y:S05]  /*a200*/  BSYNC B1 ;  /* 0x0000000000017941 */ /* 0x000fea0003800000 */
.L_x_252:
        /* <DEDUP_REMOVED lines=10> */
.L_x_255:
[----:B------:R-:W-:Y:S05]  /*a2b0*/  BSYNC B1 ;  /* 0x0000000000017941 */ /* 0x000fea0003800000 */
.L_x_254:
        /* <DEDUP_REMOVED lines=10> */
.L_x_257:
[----:B------:R-:W-:Y:S05]  /*a360*/  BSYNC B1 ;  /* 0x0000000000017941 */ /* 0x000fea0003800000 */
.L_x_256:
        /* <DEDUP_REMOVED lines=10> */
.L_x_259:
[----:B------:R-:W-:Y:S05]  /*a410*/  BSYNC B1 ;  /* 0x0000000000017941 */ /* 0x000fea0003800000 */
.L_x_258:
        /* <DEDUP_REMOVED lines=10> */
.L_x_261:
[----:B------:R-:W-:Y:S05]  /*a4c0*/  BSYNC B1 ;  /* 0x0000000000017941 */ /* 0x000fea0003800000 */
.L_x_260:
        /* <DEDUP_REMOVED lines=10> */
.L_x_263:
[----:B------:R-:W-:Y:S05]  /*a570*/  BSYNC B1 ;  /* 0x0000000000017941 */ /* 0x000fea0003800000 */
.L_x_262:
        /* <DEDUP_REMOVED lines=10> */
.L_x_265:
[----:B------:R-:W-:Y:S05]  /*a620*/  BSYNC B1 ;  /* 0x0000000000017941 */ /* 0x000fea0003800000 */
.L_x_264:
        /* <DEDUP_REMOVED lines=10> */
.L_x_267:
[----:B------:R-:W-:Y:S05]  /*a6d0*/  BSYNC B1 ;  /* 0x0000000000017941 */ /* 0x000fea0003800000 */
.L_x_266:
        /* <DEDUP_REMOVED lines=10> */
.L_x_269:
[----:B------:R-:W-:Y:S05]  /*a780*/  BSYNC B1 ;  /* 0x0000000000017941 */ /* 0x000fea0003800000 */
.L_x_268:
        /* <DEDUP_REMOVED lines=10> */
.L_x_271:
[----:B------:R-:W-:Y:S05]  /*a830*/  BSYNC B1 ;  /* 0x0000000000017941 */ /* 0x000fea0003800000 */
.L_x_270:
        /* <DEDUP_REMOVED lines=10> */
.L_x_273:
[----:B------:R-:W-:Y:S05]  /*a8e0*/  BSYNC B1 ;  /* 0x0000000000017941 */ /* 0x000fea0003800000 */
.L_x_272:
        /* <DEDUP_REMOVED lines=10> */
.L_x_275:
[----:B------:R-:W-:Y:S05]  /*a990*/  BSYNC B1 ;  /* 0x0000000000017941 */ /* 0x000fea0003800000 */
.L_x_274:
        /* <DEDUP_REMOVED lines=10> */
.L_x_277:
[----:B------:R-:W-:Y:S05]  /*aa40*/  BSYNC B1 ;  /* 0x0000000000017941 */ /* 0x000fea0003800000 */
.L_x_276:
        /* <DEDUP_REMOVED lines=10> */
.L_x_279:
[----:B------:R-:W-:Y:S05]  /*aaf0*/  BSYNC B1 ;  /* 0x0000000000017941 */ /* 0x000fea0003800000 */
.L_x_278:
        /* <DEDUP_REMOVED lines=10> */
.L_x_281:
[----:B------:R-:W-:Y:S05]  /*aba0*/  BSYNC B1 ;  /* 0x0000000000017941 */ /* 0x000fea0003800000 */
.L_x_280:
        /* <DEDUP_REMOVED lines=10> */
.L_x_283:
[----:B------:R-:W-:Y:S05]  /*ac50*/  BSYNC B1 ;  /* 0x0000000000017941 */ /* 0x000fea0003800000 */
.L_x_282:
[----:B0-234-:R-:W2:Y:S01]  /*ac60*/  LDL.LU R10, [R1+0x1f4] ;  /* 0x0001f400010a7983 */ /* 0x01dea20000300800 */
[----:B-----5:R-:W-:Y:S01]  /*ac70*/  HADD2.F32 R11, -RZ, R23.H0_H0 ;  /* 0x20000017ff0b7230 */ /* 0x020fe20000004100 */
        /* <DEDUP_REMOVED lines=8> */
.L_x_285:
[----:B------:R-:W-:Y:S05]  /*ad00*/  BSYNC B1 ;  /* 0x0000000000017941 */ /* 0x000fea0003800000 */
.L_x_284:
[----:B------:R-:W3:Y:S01]  /*ad10*/  LDL.LU R10, [R1+0x1f8] ;  /* 0x0001f800010a7983 */ /* 0x000ee20000300800 */
[----:B0----5:R-:W-:Y:S01]  /*ad20*/  HADD2.F32 R11, -RZ, R23.H0_H0 ;  /* 0x20000017ff0b7230 */ /* 0x021fe20000004100 */
[----:B------:R-:W-:Y:S01]  /*ad30*/  ISETP.GT.AND P1, PT, R0, 0xf9, P0 ;  /* 0x000000f90000780c */ /* 0x000fe20000724270 */
[----:B------:R-:W-:Y:S01]  /*ad40*/  BSSY B1, `(.L_x_286) ;  /* 0x000000a000017945 */ /* 0x000fe20003800000 */
[----:B------:R-:W-:Y:S02]  /*ad50*/  IADD3 R169, P0, R3, 0x80, RZ ;  /* 0x0000008003a97810 */ /* 0x000fe40007f1e0ff */
[----:B------:R-:W-:-:S04]  /*ad60*/  FMUL R11, R11, R16 ;  /* 0x000000100b0b7220 */ /* 0x000fc80000400000 */
[----:B---3--:R-:W-:-:S05]  /*ad70*/  FFMA R11, R10, R2, R11 ;  /* 0x000000020a0b7223 */ /* 0x008fca000000000b */
[----:B------:R-:W-:-:S04]  /*ad80*/  F2FP.F16.F32.PACK_AB R11, RZ, R11 ;  /* 0x0000000bff0b723e */ /* 0x000fc800000000ff */
[----:B------:R-:W-:Y:S01]  /*ad90*/  PRMT R3, R11, 0x7610, R3 ;  /* 0x000076100b037816 */ /* 0x000fe20000000003 */
[----:B------:R-:W-:-:S04]  /*ada0*/  IMAD.X R11, RZ, RZ, UR7, P0 ;  /* 0x00000007ff0b7e24 */ /* 0x000fc800080e06ff */
[----:B------:R0:W-:Y:S01]  /*adb0*/  @P2 STG.E.U16 desc[UR36][R6.64+0x1f0], R3 ;  /* 0x0001f00306002986 */ /* 0x0001e2000c101524 */
[----:B------:R-:W-:Y:S05]  /*adc0*/  @!P1 BRA `(.L_x_287) ;  /* 0x0000000000049947 */ /* 0x000fea0003800000 */
[----:B------:R3:W5:Y:S02]  /*add0*/  LDG.E.LTC128B.U16 R23, desc[UR36][R8.64+0x1f2] ;  /* 0x0001f22408177981 */ /* 0x000764000c1e1520 */
.L_x_287:
[----:B------:R-:W-:Y:S05]  /*ade0*/  BSYNC B1 ;  /* 0x0000000000017941 */ /* 0x000fea0003800000 */
.L_x_286:
[----:B------:R-:W4:Y:S01]  /*adf0*/  LDL.LU R10, [R1+0x1fc] ;  /* 0x0001fc00010a7983 */ /* 0x000f220000300800 */
[----:B0----5:R-:W-:Y:S01]  /*ae00*/  HADD2.F32 R3, -RZ, R23.H0_H0 ;  /* 0x20000017ff037230 */ /* 0x021fe20000004100 */
[----:B------:R-:W-:Y:S01]  /*ae10*/  ISETP.GT.AND P0, PT, R153, 0x80, PT ;  /* 0x000000809900780c */ /* 0x000fe20003f04270 */
[----:B--23--:R-:W-:-:S03]  /*ae20*/  IMAD R8, R11, R14, RZ ;  /* 0x0000000e0b087224 */ /* 0x00cfc600078e02ff */
[----:B------:R-:W-:Y:S01]  /*ae30*/  FMUL R3, R3, R16 ;  /* 0x0000001003037220 */ /* 0x000fe20000400000 */
[C---:B------:R-:W-:Y:S01]  /*ae40*/  IMAD R167, R169.reuse, R15, R8 ;  /* 0x0000000fa9a77224 */ /* 0x040fe200078e0208 */
[----:B------:R-:W-:Y:S01]  /*ae50*/  ISETP.GT.AND P4, PT, R0, RZ, P0 ;  /* 0x000000ff0000720c */ /* 0x000fe20000784270 */
[----:B------:R-:W-:-:S04]  /*ae60*/  IMAD.WIDE.U32 R8, R169, R14, R20 ;  /* 0x0000000ea9087225 */ /* 0x000fc800078e0014 */
[----:B------:R-:W-:Y:S02]  /*ae70*/  IMAD.IADD R9, R9, 0x1, R167 ;  /* 0x0000000109097824 */ /* 0x000fe400078e02a7 */
[----:B----4-:R-:W-:Y:S01]  /*ae80*/  FFMA R3, R10, R2, R3 ;  /* 0x000000020a037223 */ /* 0x010fe20000000003 */
[----:B------:R-:W-:-:S04]  /*ae90*/  LEA R10, P2, R8, R12, 0x1 ;  /* 0x0000000c080a7211 */ /* 0x000fc800078408ff */
[----:B------:R-:W-:Y:S02]  /*aea0*/  F2FP.F16.F32.PACK_AB R3, RZ, R3 ;  /* 0x00000003ff03723e */ /* 0x000fe400000000ff */
[--C-:B------:R-:W-:Y:S02]  /*aeb0*/  LEA.HI.X R11, R8, R13, R9.reuse, 0x1, P2 ;  /* 0x0000000d080b7211 */ /* 0x100fe400010f0c09 */
[----:B------:R-:W-:-:S05]  /*aec0*/  PRMT R9, R3, 0x7610, R9 ;  /* 0x0000761003097816 */ /* 0x000fca0000000009 */
[----:B------:R0:W-:Y:S04]  /*aed0*/  @P1 STG.E.U16 desc[UR36][R6.64+0x1f2], R9 ;  /* 0x0001f20906001986 */ /* 0x0001e8000c101524 */
[----:B------:R-:W2:Y:S01]  /*aee0*/  @P4 LDG.E.LTC128B.U16 R23, desc[UR36][R10.64] ;  /* 0x000000240a174981 */ /* 0x000ea2000c1e1520 */
[----:B-1----:R-:W-:Y:S01]  /*aef0*/  IMAD.U32 R161, RZ, RZ, UR8 ;  /* 0x00000008ffa17e24 */ /* 0x002fe2000f8e00ff */
[----:B------:R-:W-:Y:S01]  /*af00*/  ISETP.GT.AND P2, PT, R0, 0x1, P0 ;  /* 0x000000010000780c */ /* 0x000fe20000744270 */
[----:B------:R-:W-:Y:S01]  /*af10*/  IMAD.U32 R165, RZ, RZ, UR8 ;  /* 0x00000008ffa57e24 */ /* 0x000fe2000f8e00ff */
[----:B------:R-:W-:Y:S01]  /*af20*/  BSSY B1, `(.L_x_288) ;  /* 0x0000013000017945 */ /* 0x000fe20003800000 */
[----:B------:R-:W-:Y:S02]  /*af30*/  IMAD.U32 R164, RZ, RZ, UR9 ;  /* 0x00000009ffa47e24 */ /* 0x000fe4000f8e00ff */
[----:B------:R-:W-:-:S02]  /*af40*/  IMAD.SHL.U32 R161, R161, 0x100, RZ ;  /* 0x00000100a1a17824 */ /* 0x000fc400078e00ff */
[----:B0-----:R-:W-:Y:S01]  /*af50*/  IMAD.WIDE.U32 R8, R169, R14, R18 ;  /* 0x0000000ea9087225 */ /* 0x001fe200078e0012 */
[----:B------:R-:W-:-:S04]  /*af60*/  SHF.L.U64.HI R165, R165, 0x8, R164 ;  /* 0x00000008a5a57819 */ /* 0x000fc800000102a4 */
[----:B------:R-:W-:-:S03]  /*af70*/  IADD3 R9, R167, R9, RZ ;  /* 0x00000009a7097210 */ /* 0x000fc60007ffe0ff */
[----:B------:R-:W-:Y:S01]  /*af80*/  IMAD.WIDE.U32 R162, R22, UR43, R8 ;  /* 0x0000002b16a27c25 */ /* 0x000fe2000f8e0008 */
[----:B------:R-:W-:-:S03]  /*af90*/  IADD3 R8, P1, R161, R4, RZ ;  /* 0x00000004a1087210 */ /* 0x000fc60007f3e0ff */
[----:B------:R-:W-:Y:S01]  /*afa0*/  IMAD.IADD R7, R159, 0x1, R163 ;  /* 0x000000019f077824 */ /* 0x000fe200078e02a3 */
[----:B------:R-:W-:Y:S02]  /*afb0*/  IADD3.X R9, R165, R5, RZ, P1, !PT ;  /* 0x00000005a5097210 */ /* 0x000fe40000ffe4ff */
[----:B------:R-:W-:-:S04]  /*afc0*/  LEA R6, P3, R162, R12, 0x1 ;  /* 0x0000000ca2067211 */ /* 0x000fc800078608ff */
[----:B------:R-:W-:Y:S01]  /*afd0*/  LEA.HI.X R7, R162, R13, R7, 0x1, P3 ;  /* 0x0000000da2077211 */ /* 0x000fe200018f0c07 */
[----:B--2---:R-:W-:-:S05]  /*afe0*/  HADD2.F32 R3, -RZ, R23.H0_H0 ;  /* 0x20000017ff037230 */ /* 0x004fca0000004100 */
[----:B------:R-:W-:-:S04]  /*aff0*/  FMUL R3, R3, R16 ;  /* 0x0000001003037220 */ /* 0x000fc80000400000 */
[----:B------:R-:W-:-:S05]  /*b000*/  FFMA R3, R24, R2, R3 ;  /* 0x0000000218037223 */ /* 0x000fca0000000003 */
[----:B------:R-:W-:-:S05]  /*b010*/  F2FP.F16.F32.PACK_AB R3, RZ, R3 ;  /* 0x00000003ff03723e */ /* 0x000fca00000000ff */
[----:B------:R0:W-:Y:S01]  /*b020*/  @P4 STG.E.U16 desc[UR36][R8.64], R3 ;  /* 0x0000000308004986 */ /* 0x0001e2000c101524 */
[----:B------:R-:W-:Y:S05]  /*b030*/  @!P2 BRA `(.L_x_289) ;  /* 0x000000000004a947 */ /* 0x000fea0003800000 */
[----:B------:R1:W5:Y:S02]  /*b040*/  LDG.E.LTC128B.U16 R23, desc[UR36][R6.64+0x2] ;  /* 0x0000022406177981 */ /* 0x000364000c1e1520 */
.L_x_289:
[----:B------:R-:W-:Y:S05]  /*b050*/  BSYNC B1 ;  /* 0x0000000000017941 */ /* 0x000fea0003800000 */
.L_x_288:
[----:B0----5:R-:W-:Y:S01]  /*b060*/  HADD2.F32 R3, -RZ, R23.H0_H0 ;  /* 0x20000017ff037230 */ /* 0x021fe20000004100 */
[----:B------:R-:W-:Y:S01]  /*b070*/  ISETP.GT.AND P1, PT, R153, 0x88, PT ;  /* 0x000000889900780c */ /* 0x000fe20003f24270 */
[----:B------:R-:W-:Y:S01]  /*b080*/  IMAD.WIDE.U32 R14, R169, R14, R156 ;  /* 0x0000000ea90e7225 */ /* 0x000fe200078e009c */
[----:B------:R-:W-:Y:S03]  /*b090*/  BSSY B1, `(.L_x_290) ;  /* 0x0000010000017945 */ /* 0x000fe60003800000 */
[----:B------:R-:W-:Y:S01]  /*b0a0*/  FMUL R10, R3, R16 ;  /* 0x00000010030a7220 */ /* 0x000fe20000400000 */
[----:B------:R-:W-:Y:S01]  /*b0b0*/  IMAD.IADD R167, R167, 0x1, R15 ;  /* 0x00000001a7a77824 */ /* 0x000fe200078e020f */
[----:B------:R-:W-:Y:S02]  /*b0c0*/  IADD3 R154, P4, R154, R14, RZ ;  /* 0x0000000e9a9a7210 */ /* 0x000fe40007f9e0ff */
[----:B------:R-:W-:Y:S01]  /*b0d0*/  FFMA R10, R25, R2, R10 ;  /* 0x00000002190a7223 */ /* 0x000fe2000000000a */
[----:B------:R-:W-:-:S02]  /*b0e0*/  ISETP.GT.AND P3, PT, R0, RZ, P1 ;  /* 0x000000ff0000720c */ /* 0x000fc40000f64270 */
[--C-:B------:R-:W-:Y:S01]  /*b0f0*/  IMAD.X R20, R167, 0x1, R21.reuse, P4 ;  /* 0x00000001a7147824 */ /* 0x100fe200020e0615 */
[----:B------:R-:W-:Y:S02]  /*b100*/  IADD3 R14, P5, R18, R14, RZ ;  /* 0x0000000e120e7210 */ /* 0x000fe40007fbe0ff */
[----:B------:R-:W-:Y:S02]  /*b110*/  F2FP.F16.F32.PACK_AB R3, RZ, R10 ;  /* 0x0000000aff03723e */ /* 0x000fe400000000ff */
[C---:B------:R-:W-:Y:S02]  /*b120*/  LEA R10, P4, R154.reuse, R12, 0x1 ;  /* 0x0000000c9a0a7211 */ /* 0x040fe400078808ff */
[----:B------:R-:W-:Y:S02]  /*b130*/  PRMT R21, R3, 0x7610, R21 ;  /* 0x0000761003157816 */ /* 0x000fe40000000015 */
[----:B------:R-:W-:Y:S02]  /*b140*/  LEA.HI.X R11, R154, R13, R20, 0x1, P4 ;  /* 0x0000000d9a0b7211 */ /* 0x000fe400020f0c14 */
[----:B------:R-:W-:Y:S01]  /*b150*/  PRMT R3, R23, 0x7610, R3 ;  /* 0x0000761017037816 */ /* 0x000fe20000000003 */
[----:B------:R0:W-:Y:S01]  /*b160*/  @P2 STG.E.U16 desc[UR36][R8.64+0x2], R21 ;  /* 0x0000021508002986 */ /* 0x0001e2000c101524 */
[----:B------:R-:W-:Y:S05]  /*b170*/  @!P3 BRA `(.L_x_291) ;  /* 0x000000000004b947 */ /* 0x000fea0003800000 */
[----:B------:R2:W5:Y:S02]  /*b180*/  LDG.E.LTC128B.U16 R3, desc[UR36][R10.64] ;  /* 0x000000240a037981 */ /* 0x000564000c1e1520 */
.L_x_291:
[----:B------:R-:W-:Y:S05]  /*b190*/  BSYNC B1 ;  /* 0x0000000000017941 */ /* 0x000fea0003800000 */
.L_x_290:
[----:B--2--5:R-:W-:Y:S01]  /*b1a0*/  HADD2.F32 R11, -RZ, R3.H0_H0 ;  /* 0x20000003ff0b7230 */ /* 0x024fe20000004100 */
[----:B------:R-:W-:Y:S01]  /*b1b0*/  IADD3 R10, P2, R8, R160, RZ ;  /* 0x000000a0080a7210 */ /* 0x000fe20007f5e0ff */
[----:B------:R-:W-:Y:S01]  /*b1c0*/  IMAD.X R15, R19, 0x1, R167, P5 ;  /* 0x00000001130f7824 */ /* 0x000fe200028e06a7 */
[----:B------:R-:W-:Y:S01]  /*b1d0*/  ISETP.GT.AND P5, PT, R0, 0x1, P1 ;  /* 0x000000010000780c */ /* 0x000fe20000fa4270 */
[----:B------:R-:W-:Y:S01]  /*b1e0*/  BSSY B1, `(.L_x_292) ;  /* 0x000000c000017945 */ /* 0x000fe20003800000 */
[----:B------:R-:W-:Y:S01]  /*b1f0*/  FMUL R11, R11, R16 ;  /* 0x000000100b0b7220 */ /* 0x000fe20000400000 */
[----:B------:R-:W-:-:S04]  /*b200*/  IMAD.WIDE.U32 R22, R22, UR43, R14 ;  /* 0x0000002b16167c25 */ /* 0x000fc8000f8e000e */
[----:B------:R-:W-:Y:S01]  /*b210*/  FFMA R11, R26, R2, R11 ;  /* 0x000000021a0b7223 */ /* 0x000fe2000000000b */
[----:B------:R-:W-:Y:S01]  /*b220*/  IMAD.IADD R159, R159, 0x1, R23 ;  /* 0x000000019f9f7824 */ /* 0x000fe200078e0217 */
[----:B------:R-:W-:-:S03]  /*b230*/  LEA R12, P4, R22, R12, 0x1 ;  /* 0x0000000c160c7211 */ /* 0x000fc600078808ff */
[----:B------:R-:W-:Y:S01]  /*b240*/  F2FP.F16.F32.PACK_AB R14, RZ, R11 ;  /* 0x0000000bff0e723e */ /* 0x000fe200000000ff */
[----:B------:R-:W-:Y:S01]  /*b250*/  IMAD.X R11, R9, 0x1, R158, P2 ;  /* 0x00000001090b7824 */ /* 0x000fe200010e069e */
[----:B------:R-:W-:-:S04]  /*b260*/  LEA.HI.X R13, R22, R13, R159, 0x1, P4 ;  /* 0x0000000d160d7211 */ /* 0x000fc800020f0c9f */
[----:B------:R2:W-:Y:S01]  /*b270*/  @P3 STG.E.U16 desc[UR36][R10.64], R14 ;  /* 0x0000000e0a003986 */ /* 0x0005e2000c101524 */
[----:B------:R-:W-:Y:S05]  /*b280*/  @!P5 BRA `(.L_x_293) ;  /* 0x000000000004d947 */ /* 0x000fea0003800000 */
[----:B------:R3:W5:Y:S02]  /*b290*/  LDG.E.LTC128B.U16 R3, desc[UR36][R12.64+0x2] ;  /* 0x000002240c037981 */ /* 0x000764000c1e1520 */
.L_x_293:
[----:B------:R-:W-:Y:S05]  /*b2a0*/  BSYNC B1 ;  /* 0x0000000000017941 */ /* 0x000fea0003800000 */
.L_x_292:
[----:B-----5:R-:W-:Y:S01]  /*b2b0*/  HADD2.F32 R15, -RZ, R3.H0_H0 ;  /* 0x20000003ff0f7230 */ /* 0x020fe20000004100 */
[----:B------:R-:W-:Y:S01]  /*b2c0*/  ISETP.GT.AND P2, PT, R0, 0x8, P0 ;  /* 0x000000080000780c */ /* 0x000fe20000744270 */
[----:B------:R-:W-:Y:S03]  /*b2d0*/  BSSY B1, `(.L_x_294) ;  /* 0x0000007000017945 */ /* 0x000fe60003800000 */
[----:B--2---:R-:W-:-:S04]  /*b2e0*/  FMUL R14, R15, R16 ;  /* 0x000000100f0e7220 */ /* 0x004fc80000400000 */
[----:B------:R-:W-:-:S05]  /*b2f0*/  FFMA R14, R27, R2, R14 ;  /* 0x000000021b0e7223 */ /* 0x000fca000000000e */
[----:B------:R-:W-:-:S05]  /*b300*/  F2FP.F16.F32.PACK_AB R14, RZ, R14 ;  /* 0x0000000eff0e723e */ /* 0x000fca00000000ff */
[----:B------:R2:W-:Y:S01]  /*b310*/  @P5 STG.E.U16 desc[UR36][R10.64+0x2], R14 ;  /* 0x0000020e0a005986 */ /* 0x0005e2000c101524 */
[----:B------:R-:W-:Y:S05]  /*b320*/  @!P2 BRA `(.L_x_295) ;  /* 0x000000000004a947 */ /* 0x000fea0003800000 */
[----:B------:R4:W5:Y:S02]  /*b330*/  LDG.E.LTC128B.U16 R3, desc[UR36][R6.64+0x10] ;  /* 0x0000102406037981 */ /* 0x000964000c1e1520 */
.L_x_295:
[----:B------:R-:W-:Y:S05]  /*b340*/  BSYNC B1 ;  /* 0x0000000000017941 */ /* 0x000fea0003800000 */
.L_x_294:
[----:B--2--5:R-:W-:Y:S01]  /*b350*/  HADD2.F32 R11, -RZ, R3.H0_H0 ;  /* 0x20000003ff0b7230 */ /* 0x024fe20000004100 */
[----:B------:R-:W-:Y:S01]  /*b360*/  ISETP.GT.AND P3, PT, R0, 0x9, P0 ;  /* 0x000000090000780c */ /* 0x000fe20000764270 */
[----:B------:R-:W-:Y:S03]  /*b370*/  BSSY B1, `(.L_x_296) ;  /* 0x0000007000017945 */ /* 0x000fe60003800000 */
[----:B------:R-:W-:-:S04]  /*b380*/  FMUL R11, R11, R16 ;  /* 0x000000100b0b7220 */ /* 0x000fc80000400000 */
[----:B------:R-:W-:-:S05]  /*b390*/  FFMA R11, R28, R2, R11 ;  /* 0x000000021c0b7223 */ /* 0x000fca000000000b */
[----:B------:R-:W-:-:S05]  /*b3a0*/  F2FP.F16.F32.PACK_AB R11, RZ, R11 ;  /* 0x0000000bff0b723e */ /* 0x000fca00000000ff */
[----:B------:R2:W-:Y:S01]  /*b3b0*/  @P2 STG.E.U16 desc[UR36][R8.64+0x10], R11 ;  /* 0x0000100b08002986 */ /* 0x0005e2000c101524 */
[----:B------:R-:W-:Y:S05]  /*b3c0*/  @!P3 BRA `(.L_x_297) ;  /* 0x000000000004b947 */ /* 0x000fea0003800000 */
[----:B------:R0:W5:Y:S02]  /*b3d0*/  LDG.E.LTC128B.U16 R3, desc[UR36][R6.64+0x12] ;  /* 0x0000122406037981 */ /* 0x000164000c1e1520 */
.L_x_297:
[----:B------:R-:W-:Y:S05]  /*b3e0*/  BSYNC B1 ;  /* 0x0000000000017941 */ /* 0x000fea0003800000 */
.L_x_296:
        /* <DEDUP_REMOVED lines=9> */
.L_x_299:
[----:B------:R-:W-:Y:S05]  /*b480*/  BSYNC B1 ;  /* 0x0000000000017941 */ /* 0x000fea0003800000 */
.L_x_298:
[----:B-----5:R-:W-:Y:S01]  /*b490*/  HADD2.F32 R11, -RZ, R3.H0_H0 ;  /* 0x20000003ff0b7230 */ /* 0x020fe20000004100 */
[----:B--2---:R-:W-:Y:S01]  /*b4a0*/  IADD3 R10, P3, R160, R8, RZ ;  /* 0x00000008a00a7210 */ /* 0x004fe20007f7e0ff */
[----:B------:R-:W-:Y:S01]  /*b4b0*/  BSSY B1, `(.L_x_300) ;  /* 0x0000009000017945 */ /* 0x000fe20003800000 */
[----:B------:R-:W-:Y:S02]  /*b4c0*/  ISETP.GT.AND P2, PT, R0, 0x9, P1 ;  /* 0x000000090000780c */ /* 0x000fe40000f44270 */
[----:B------:R-:W-:-:S04]  /*b4d0*/  FMUL R11, R11, R16 ;  /* 0x000000100b0b7220 */ /* 0x000fc80000400000 */
[----:B------:R-:W-:-:S05]  /*b4e0*/  FFMA R11, R30, R2, R11 ;  /* 0x000000021e0b7223 */ /* 0x000fca000000000b */
[----:B------:R-:W-:Y:S02]  /*b4f0*/  F2FP.F16.F32.PACK_AB R14, RZ, R11 ;  /* 0x0000000bff0e723e */ /* 0x000fe400000000ff */
[----:B------:R-:W-:-:S05]  /*b500*/  IADD3.X R11, R158, R9, RZ, P3, !PT ;  /* 0x000000099e0b7210 */ /* 0x000fca0001ffe4ff */
[----:B------:R2:W-:Y:S01]  /*b510*/  @P4 STG.E.U16 desc[UR36][R10.64+0x10], R14 ;  /* 0x0000100e0a004986 */ /* 0x0005e2000c101524 */
[----:B------:R-:W-:Y:S05]  /*b520*/  @!P2 BRA `(.L_x_301) ;  /* 0x000000000004a947 */ /* 0x000fea0003800000 */
[----:B------:R0:W5:Y:S02]  /*b530*/  LDG.E.LTC128B.U16 R3, desc[UR36][R12.64+0x12] ;  /* 0x000012240c037981 */ /* 0x000164000c1e1520 */
.L_x_301:
[----:B------:R-:W-:Y:S05]  /*b540*/  BSYNC B1 ;  /* 0x0000000000017941 */ /* 0x000fea0003800000 */
.L_x_300:
[----:B--2--5:R-:W-:Y:S01]  /*b550*/  HADD2.F32 R11, -RZ, R3.H0_H0 ;  /* 0x20000003ff0b7230 */ /* 0x024fe20000004100 */
[----:B------:R-:W-:Y:S01]  /*b560*/  IADD3 R160, P3, P4, R160, R4, R161 ;  /* 0x00000004a0a07210 */ /* 0x000fe20007c7e0a1 */
[----:B------:R-:W-:Y:S01]  /*b570*/  BSSY B1, `(.L_x_302) ;  /* 0x0000009000017945 */ /* 0x000fe20003800000 */
[----:B------:R-:W-:Y:S02]  /*b580*/  ISETP.GT.AND P5, PT, R0, 0x10, P0 ;  /* 0x000000100000780c */ /* 0x000fe400007a4270 */
[----:B------:R-:W-:Y:S01]  /*b590*/  FMUL R10, R11, R16 ;  /* 0x000000100b0a7220 */ /* 0x000fe20000400000 */
[----:B------:R-:W-:-:S03]  /*b5a0*/  IADD3.X R161, R158, R5, R165, P3, P4 ;  /* 0x000000059ea17210 */ /* 0x000fc60001fe84a5 */
[----:B------:R-:W-:-:S05]  /*b5b0*/  FFMA R10, R31, R2, R10 ;  /* 0x000000021f0a7223 */ /* 0x000fca000000000a */
[----:B------:R-:W-:-:S05]  /*b5c0*/  F2FP.F16.F32.PACK_AB R10, RZ, R10 ;  /* 0x0000000aff0a723e */ /* 0x000fca00000000ff */
[----:B------:R2:W-:Y:S01]  /*b5d0*/  @P2 STG.E.U16 desc[UR36][R160.64+0x12], R10 ;  /* 0x0000120aa0002986 */ /* 0x0005e2000c101524 */
[----:B------:R-:W-:Y:S05]  /*b5e0*/  @!P5 BRA `(.L_x_303) ;  /* 0x000000000004d947 */ /* 0x000fea0003800000 */
[----:B------:R0:W5:Y:S02]  /*b5f0*/  LDG.E.LTC128B.U16 R3, desc[UR36][R6.64+0x20] ;  /* 0x0000202406037981 */ /* 0x000164000c1e1520 */
.L_x_303:
[----:B------:R-:W-:Y:S05]  /*b600*/  BSYNC B1 ;  /* 0x0000000000017941 */ /* 0x000fea0003800000 */
.L_x_302:
[----:B-----5:R-:W-:Y:S01]  /*b610*/  HADD2.F32 R5, -RZ, R3.H0_H0 ;  /* 0x20000003ff057230 */ /* 0x020fe20000004100 */
        /* <DEDUP_REMOVED lines=8> */
.L_x_305:
[----:B------:R-:W-:Y:S05]  /*b6a0*/  BSYNC B1 ;  /* 0x0000000000017941 */ /* 0x000fea0003800000 */
.L_x_304:
[----:B0----5:R-:W-:Y:S01]  /*b6b0*/  HADD2.F32 R5, -RZ, R3.H0_H0 ;  /* 0x20000003ff057230 */ /* 0x021fe20000004100 */
        /* <DEDUP_REMOVED lines=8> */
.L_x_307:
[----:B------:R-:W-:Y:S05]  /*b740*/  BSYNC B1 ;  /* 0x0000000000017941 */ /* 0x000fea0003800000 */
.L_x_306:
[----:B-----5:R-:W-:Y:S01]  /*b750*/  HADD2.F32 R5, -RZ, R3.H0_H0 ;  /* 0x20000003ff057230 */ /* 0x020fe20000004100 */
[----:B------:R-:W-:Y:S01]  /*b760*/  ISETP.GT.AND P2, PT, R0, 0x11, P1 ;  /* 0x000000110000780c */ /* 0x000fe20000f44270 */
[----:B0-----:R-:W-:Y:S01]  /*b770*/  @P3 IMAD.MOV.U32 R4, RZ, RZ, R160 ;  /* 0x000000ffff043224 */ /* 0x001fe200078e00a0 */
[----:B------:R-:W-:Y:S02]  /*b780*/  BSSY B1, `(.L_x_308) ;  /* 0x0000009000017945 */ /* 0x000fe40003800000 */
[----:B------:R-:W-:-:S04]  /*b790*/  FMUL R5, R5, R16 ;  /* 0x0000001005057220 */ /* 0x000fc80000400000 */
[----:B------:R-:W-:-:S05]  /*b7a0*/  FFMA R5, R34, R2, R5 ;  /* 0x0000000222057223 */ /* 0x000fca0000000005 */
[----:B------:R-:W-:-:S04]  /*b7b0*/  F2FP.F16.F32.PACK_AB R5, RZ, R5 ;  /* 0x00000005ff05723e */ /* 0x000fc800000000ff */
[----:B--2---:R-:W-:Y:S01]  /*b7c0*/  PRMT R10, R5, 0x7610, R10 ;  /* 0x00007610050a7816 */ /* 0x004fe2000000000a */
[----:B------:R-:W-:-:S05]  /*b7d0*/  @P3 IMAD.MOV.U32 R5, RZ, RZ, R161 ;  /* 0x000000ffff053224 */ /* 0x000fca00078e00a1 */
[----:B------:R0:W-:Y:S01]  /*b7e0*/  @P3 STG.E.U16 desc[UR36][R4.64+0x20], R10 ;  /* 0x0000200a04003986 */ /* 0x0001e2000c101524 */
[----:B------:R-:W-:Y:S05]  /*b7f0*/  @!P2 BRA `(.L_x_309) ;  /* 0x000000000004a947 */ /* 0x000fea0003800000 */
[----:B------:R2:W5:Y:S02]  /*b800*/  LDG.E.LTC128B.U16 R3, desc[UR36][R12.64+0x22] ;  /* 0x000022240c037981 */ /* 0x000564000c1e1520 */
.L_x_309:
[----:B------:R-:W-:Y:S05]  /*b810*/  BSYNC B1 ;  /* 0x0000000000017941 */ /* 0x000fea0003800000 */
.L_x_308:
[----:B0----5:R-:W-:Y:S01]  /*b820*/  HADD2.F32 R5, -RZ, R3.H0_H0 ;  /* 0x20000003ff057230 */ /* 0x021fe20000004100 */
[----:B------:R-:W-:Y:S01]  /*b830*/  ISETP.GT.AND P3, PT, R0, 0x18, P0 ;  /* 0x000000180000780c */ /* 0x000fe20000764270 */
[----:B------:R-:W-:Y:S03]  /*b840*/  BSSY B1, `(.L_x_310) ;  /* 0x000000a000017945 */ /* 0x000fe60003800000 */
[----:B------:R-:W-:Y:S01]  /*b850*/  FMUL R4, R5, R16 ;  /* 0x0000001005047220 */ /* 0x000fe20000400000 */
[----:B------:R-:W-:-:S03]  /*b860*/  @P2 IMAD.MOV.U32 R5, RZ, RZ, R161 ;  /* 0x000000ffff052224 */ /* 0x000fc600078e00a1 */
[----:B------:R-:W-:-:S05]  /*b870*/  FFMA R4, R35, R2, R4 ;  /* 0x0000000223047223 */ /* 0x000fca0000000004 */
[----:B------:R-:W-:-:S04]  /*b880*/  F2FP.F16.F32.PACK_AB R4, RZ, R4 ;  /* 0x00000004ff04723e */ /* 0x000fc800000000ff */
[----:B------:R-:W-:Y:S01]  /*b890*/  PRMT R10, R4, 0x7610, R10 ;  /* 0x00007610040a7816 */ /* 0x000fe2000000000a */
[----:B------:R-:W-:-:S05]  /*b8a0*/  @P2 IMAD.MOV.U32 R4, RZ, RZ, R160 ;  /* 0x000000ffff042224 */ /* 0x000fca00078e00a0 */
[----:B------:R0:W-:Y:S01]  /*b8b0*/  @P2 STG.E.U16 desc[UR36][R4.64+0x22], R10 ;  /* 0x0000220a04002986 */ /* 0x0001e2000c101524 */
[----:B------:R-:W-:Y:S05]  /*b8c0*/  @!P3 BRA `(.L_x_311) ;  /* 0x000000000004b947 */ /* 0x000fea0003800000 */
[----:B------:R0:W5:Y:S02]  /*b8d0*/  LDG.E.LTC128B.U16 R3, desc[UR36][R6.64+0x30] ;  /* 0x0000302406037981 */ /* 0x000164000c1e1520 */
.L_x_311:
[----:B------:R-:W-:Y:S05]  /*b8e0*/  BSYNC B1 ;  /* 0x0000000000017941 */ /* 0x000fea0003800000 */
.L_x_310:
        /* <DEDUP_REMOVED lines=9> */
.L_x_313:
[----:B------:R-:W-:Y:S05]  /*b980*/  BSYNC B1 ;  /* 0x0000000000017941 */ /* 0x000fea0003800000 */
.L_x_312:
        /* <DEDUP_REMOVED lines=9> */
.L_x_315:
[----:B------:R-:W-:Y:S05]  /*ba20*/  BSYNC B1 ;  /* 0x0000000000017941 */ /* 0x000fea0003800000 */
.L_x_314:
[----:B-----5:R-:W-:Y:S01]  /*ba30*/  HADD2.F32 R5, -RZ, R3.H0_H0 ;  /* 0x20000003ff057230 */ /* 0x020fe20000004100 */
[----:B------:R-:W-:Y:S01]  /*ba40*/  ISETP.GT.AND P2, PT, R0, 0x19, P1 ;  /* 0x000000190000780c */ /* 0x000fe20000f44270 */
[----:B0-----:R-:W-:Y:S01]  /*ba50*/  @P3 IMAD.MOV.U32 R4, RZ, RZ, R160 ;  /* 0x000000ffff043224 */ /* 0x001fe200078e00a0 */
[----:B------:R-:W-:Y:S02]  /*ba60*/  BSSY B1, `(.L_x_316) ;  /* 0x0000009000017945 */ /* 0x000fe40003800000 */
[----:B------:R-:W-:-:S04]  /*ba70*/  FMUL R5, R5, R16 ;  /* 0x0000001005057220 */ /* 0x000fc80000400000 */
[----:B------:R-:W-:-:S05]  /*ba80*/  FFMA R5, R38, R2, R5 ;  /* 0x0000000226057223 */ /* 0x000fca0000000005 */
[----:B------:R-:W-:-:S04]  /*ba90*/  F2FP.F16.F32.PACK_AB R5, RZ, R5 ;  /* 0x00000005ff05723e */ /* 0x000fc800000000ff */
[----:B------:R-:W-:Y:S02]  /*baa0*/  PRMT R10, R5, 0x7610, R10 ;  /* 0x00007610050a7816 */ /* 0x000fe4000000000a */
[----:B------:R-:W-:-:S05]  /*bab0*/  @P3 MOV R5, R161 ;  /* 0x000000a100053202 */ /* 0x000fca0000000f00 */
[----:B------:R0:W-:Y:S01]  /*bac0*/  @P3 STG.E.U16 desc[UR36][R4.64+0x30], R10 ;  /* 0x0000300a04003986 */ /* 0x0001e2000c101524 */
[----:B------:R-:W-:Y:S05]  /*bad0*/  @!P2 BRA `(.L_x_317) ;  /* 0x000000000004a947 */ /* 0x000fea0003800000 */
[----:B------:R0:W5:Y:S02]  /*bae0*/  LDG.E.LTC128B.U16 R3, desc[UR36][R12.64+0x32] ;  /* 0x000032240c037981 */ /* 0x000164000c1e1520 */
.L_x_317:
[----:B------:R-:W-:Y:S05]  /*baf0*/  BSYNC B1 ;  /* 0x0000000000017941 */ /* 0x000fea0003800000 */
.L_x_316:
        /* <DEDUP_REMOVED lines=12> */
.L_x_319:
[----:B------:R-:W-:Y:S05]  /*bbc0*/  BSYNC B1 ;  /* 0x0000000000017941 */ /* 0x000fea0003800000 */
.L_x_318:
        /* <DEDUP_REMOVED lines=9> */
.L_x_321:
[----:B------:R-:W-:Y:S05]  /*bc60*/  BSYNC B1 ;  /* 0x0000000000017941 */ /* 0x000fea0003800000 */
.L_x_320:
        /* <DEDUP_REMOVED lines=9> */
.L_x_323:
[----:B------:R-:W-:Y:S05]  /*bd00*/  BSYNC B1 ;  /* 0x0000000000017941 */ /* 0x000fea0003800000 */
.L_x_322:
[----:B-----5:R-:W-:Y:S01]  /*bd10*/  HADD2.F32 R5, -RZ, R3.H0_H0 ;  /* 0x20000003ff057230 */ /* 0x020fe20000004100 */
[----:B------:R-:W-:Y:S01]  /*bd20*/  ISETP.GT.AND P2, PT, R0, 0x21, P1 ;  /* 0x000000210000780c */ /* 0x000fe20000f44270 */
[----:B0-----:R-:W-:Y:S01]  /*bd30*/  @P3 IMAD.MOV.U32 R4, RZ, RZ, R160 ;  /* 0x000000ffff043224 */ /* 0x001fe200078e00a0 */
[----:B------:R-:W-:Y:S02]  /*bd40*/  BSSY B1, `(.L_x_324) ;  /* 0x0000009000017945 */ /* 0x000fe40003800000 */
[----:B------:R-:W-:-:S04]  /*bd50*/  FMUL R5, R5, R16 ;  /* 0x0000001005057220 */ /* 0x000fc80000400000 */
[----:B------:R-:W-:-:S05]  /*bd60*/  FFMA R5, R42, R2, R5 ;  /* 0x000000022a057223 */ /* 0x000fca0000000005 */
[----:B------:R-:W-:-:S04]  /*bd70*/  F2FP.F16.F32.PACK_AB R5, RZ, R5 ;  /* 0x00000005ff05723e */ /* 0x000fc800000000ff */
[----:B------:R-:W-:Y:S01]  /*bd80*/  PRMT R10, R5, 0x7610, R10 ;  /* 0x00007610050a7816 */ /* 0x000fe2000000000a */
[----:B------:R-:W-:-:S05]  /*bd90*/  @P3 IMAD.MOV.U32 R5, RZ, RZ, R161 ;  /* 0x000000ffff053224 */ /* 0x000fca00078e00a1 */
[----:B------:R0:W-:Y:S01]  /*bda0*/  @P3 STG.E.U16 desc[UR36][R4.64+0x40], R10 ;  /* 0x0000400a04003986 */ /* 0x0001e2000c101524 */
[----:B------:R-:W-:Y:S05]  /*bdb0*/  @!P2 BRA `(.L_x_325) ;  /* 0x000000000004a947 */ /* 0x000fea0003800000 */
[----:B------:R0:W5:Y:S02]  /*bdc0*/  LDG.E.LTC128B.U16 R3, desc[UR36][R12.64+0x42] ;  /* 0x000042240c037981 */ /* 0x000164000c1e1520 */
.L_x_325:
[----:B------:R-:W-:Y:S05]  /*bdd0*/  BSYNC B1 ;  /* 0x0000000000017941 */ /* 0x000fea0003800000 */
.L_x_324:
[----:B0----5:R-:W-:Y:S01]  /*bde0*/  HADD2.F32 R5, -RZ, R3.H0_H0 ;  /* 0x20000003ff057230 */ /* 0x021fe20000004100 */
[----:B------:R-:W-:Y:S01]  /*bdf0*/  ISETP.GT.AND P3, PT, R0, 0x28, P0 ;  /* 0x000000280000780c */ /* 0x000fe20000764270 */
[----:B------:R-:W-:Y:S03]  /*be00*/  BSSY B1, `(.L_x_326) ;  /* 0x000000a000017945 */ /* 0x000fe60003800000 */
[----:B------:R-:W-:Y:S01]  /*be10*/  FMUL R4, R5, R16 ;  /* 0x0000001005047220 */ /* 0x000fe20000400000 */
[----:B------:R-:W-:-:S03]  /*be20*/  @P2 MOV R5, R161 ;  /* 0x000000a100052202 */ /* 0x000fc60000000f00 */
[----:B------:R-:W-:-:S05]  /*be30*/  FFMA R4, R43, R2, R4 ;  /* 0x000000022b047223 */ /* 0x000fca0000000004 */
[----:B------:R-:W-:-:S04]  /*be40*/  F2FP.F16.F32.PACK_AB R4, RZ, R4 ;  /* 0x00000004ff04723e */ /* 0x000fc800000000ff */
[----:B------:R-:W-:Y:S01]  /*be50*/  PRMT R10, R4, 0x7610, R10 ;  /* 0x00007610040a7816 */ /* 0x000fe2000000000a */
[----:B------:R-:W-:-:S05]  /*be60*/  @P2 IMAD.MOV.U32 R4, RZ, RZ, R160 ;  /* 0x000000ffff042224 */ /* 0x000fca00078e00a0 */
[----:B------:R0:W-:Y:S01]  /*be70*/  @P2 STG.E.U16 desc[UR36][R4.64+0x42], R10 ;  /* 0x0000420a04002986 */ /* 0x0001e2000c101524 */
[----:B------:R-:W-:Y:S05]  /*be80*/  @!P3 BRA `(.L_x_327) ;  /* 0x000000000004b947 */ /* 0x000fea0003800000 */
[----:B------:R0:W5:Y:S02]  /*be90*/  LDG.E.LTC128B.U16 R3, desc[UR36][R6.64+0x50] ;  /* 0x0000502406037981 */ /* 0x000164000c1e1520 */
.L_x_327:
[----:B------:R-:W-:Y:S05]  /*bea0*/  BSYNC B1 ;  /* 0x0000000000017941 */ /* 0x000fea0003800000 */
.L_x_326:
        /* <DEDUP_REMOVED lines=9> */
.L_x_329:
[----:B------:R-:W-:Y:S05]  /*bf40*/  BSYNC B1 ;  /* 0x0000000000017941 */ /* 0x000fea0003800000 */
.L_x_328:
        /* <DEDUP_REMOVED lines=9> */
.L_x_331:
[----:B------:R-:W-:Y:S05]  /*bfe0*/  BSYNC B1 ;  /* 0x0000000000017941 */ /* 0x000fea0003800000 */
.L_x_330:
        /* <DEDUP_REMOVED lines=12> */
.L_x_333:
[----:B------:R-:W-:Y:S05]  /*c0b0*/  BSYNC B1 ;  /* 0x0000000000017941 */ /* 0x000fea0003800000 */
.L_x_332:
        /* <DEDUP_REMOVED lines=12> */
.L_x_335:
[----:B------:R-:W-:Y:S05]  /*c180*/  BSYNC B1 ;  /* 0x0000000000017941 */ /* 0x000fea0003800000 */
.L_x_334:
        /* <DEDUP_REMOVED lines=9> */
.L_x_337:
[----:B------:R-:W-:Y:S05]  /*c220*/  BSYNC B1 ;  /* 0x0000000000017941 */ /* 0x000fea0003800000 */
.L_x_336:
        /* <DEDUP_REMOVED lines=9> */
.L_x_339:
[----:B------:R-:W-:Y:S05]  /*c2c0*/  BSYNC B1 ;  /* 0x0000000000017941 */ /* 0x000fea0003800000 */
.L_x_338:
        /* <DEDUP_REMOVED lines=12> */
.L_x_341:
[----:B------:R-:W-:Y:S05]  /*c390*/  BSYNC B1 ;  /* 0x0000000000017941 */ /* 0x000fea0003800000 */
.L_x_340:
        /* <DEDUP_REMOVED lines=12> */
.L_x_343:
[----:B------:R-:W-:Y:S05]  /*c460*/  BSYNC B1 ;  /* 0x0000000000017941 */ /* 0x000fea0003800000 */
.L_x_342:
        /* <DEDUP_REMOVED lines=9> */
.L_x_345:
[----:B------:R-:W-:Y:S05]  /*c500*/  BSYNC B1 ;  /* 0x0000000000017941 */ /* 0x000fea0003800000 */
.L_x_344:
        /* <DEDUP_REMOVED lines=9> */
.L_x_347:
[----:B------:R-:W-:Y:S05]  /*c5a0*/  BSYNC B1 ;  /* 0x0000000000017941 */ /* 0x000fea0003800000 */
.L_x_346:
        /* <DEDUP_REMOVED lines=12> */
.L_x_349:
[----:B------:R-:W-:Y:S05]  /*c670*/  BSYNC B1 ;  /* 0x0000000000017941 */ /* 0x000fea0003800000 */
.L_x_348:
        /* <DEDUP_REMOVED lines=12> */
.L_x_351:
[----:B------:R-:W-:Y:S05]  /*c740*/  BSYNC B1 ;  /* 0x0000000000017941 */ /* 0x000fea0003800000 */
.L_x_350:
        /* <DEDUP_REMOVED lines=9> */
.L_x_353:
[----:B------:R-:W-:Y:S05]  /*c7e0*/  BSYNC B1 ;  /* 0x0000000000017941 */ /* 0x000fea0003800000 */
.L_x_352:
        /* <DEDUP_REMOVED lines=9> */
.L_x_355:
[----:B------:R-:W-:Y:S05]  /*c880*/  BSYNC B1 ;  /* 0x0000000000017941 */ /* 0x000fea0003800000 */
.L_x_354:
        /* <DEDUP_REMOVED lines=12> */
.L_x_357:
[----:B------:R-:W-:Y:S05]  /*c950*/  BSYNC B1 ;  /* 0x0000000000017941 */ /* 0x000fea0003800000 */
.L_x_356:
        /* <DEDUP_REMOVED lines=12> */
.L_x_359:
[----:B------:R-:W-:Y:S05]  /*ca20*/  BSYNC B1 ;  /* 0x0000000000017941 */ /* 0x000fea0003800000 */
.L_x_358:
        /* <DEDUP_REMOVED lines=9> */
.L_x_361:
[----:B------:R-:W-:Y:S05]  /*cac0*/  BSYNC B1 ;  /* 0x0000000000017941 */ /* 0x000fea0003800000 */
.L_x_360:
        /* <DEDUP_REMOVED lines=9> */
.L_x_363:
[----:B------:R-:W-:Y:S05]  /*cb60*/  BSYNC B1 ;  /* 0x0000000000017941 */ /* 0x000fea0003800000 */
.L_x_362:
        /* <DEDUP_REMOVED lines=12> */
.L_x_365:
[----:B------:R-:W-:Y:S05]  /*cc30*/  BSYNC B1 ;  /* 0x0000000000017941 */ /* 0x000fea0003800000 */
.L_x_364:
        /* <DEDUP_REMOVED lines=12> */
.L_x_367:
[----:B------:R-:W-:Y:S05]  /*cd00*/  BSYNC B1 ;  /* 0x0000000000017941 */ /* 0x000fea0003800000 */
.L_x_366:
        /* <DEDUP_REMOVED lines=9> */
.L_x_369:
[----:B------:R-:W-:Y:S05]  /*cda0*/  BSYNC B1 ;  /* 0x0000000000017941 */ /* 0x000fea0003800000 */
.L_x_368:
        /* <DEDUP_REMOVED lines=9> */
.L_x_371:
[----:B------:R-:W-:Y:S05]  /*ce40*/  BSYNC B1 ;  /* 0x0000000000017941 */ /* 0x000fea0003800000 */
.L_x_370:
        /* <DEDUP_REMOVED lines=12> */
.L_x_373:
[----:B------:R-:W-:Y:S05]  /*cf10*/  BSYNC B1 ;  /* 0x0000000000017941 */ /* 0x000fea0003800000 */
.L_x_372:
        /* <DEDUP_REMOVED lines=12> */
.L_x_375:
[----:B------:R-:W-:Y:S05]  /*cfe0*/  BSYNC B1 ;  /* 0x0000000000017941 */ /* 0x000fea0003800000 */
.L_x_374:
        /* <DEDUP_REMOVED lines=9> */
.L_x_377:
[----:B------:R-:W-:Y:S05]  /*d080*/  BSYNC B1 ;  /* 0x0000000000017941 */ /* 0x000fea0003800000 */
.L_x_376:
        /* <DEDUP_REMOVED lines=9> */
.L_x_379:
[----:B------:R-:W-:Y:S05]  /*d120*/  BSYNC B1 ;  /* 0x0000000000017941 */ /* 0x000fea0003800000 */
.L_x_378:
        /* <DEDUP_REMOVED lines=12> */
.L_x_381:
[----:B------:R-:W-:Y:S05]  /*d1f0*/  BSYNC B1 ;  /* 0x0000000000017941 */ /* 0x000fea0003800000 */
.L_x_380:
        /* <DEDUP_REMOVED lines=12> */
.L_x_383:
[----:B------:R-:W-:Y:S05]  /*d2c0*/  BSYNC B1 ;  /* 0x0000000000017941 */ /* 0x000fea0003800000 */
.L_x_382:
        /* <DEDUP_REMOVED lines=9> */
.L_x_385:
[----:B------:R-:W-:Y:S05]  /*d360*/  BSYNC B1 ;  /* 0x0000000000017941 */ /* 0x000fea0003800000 */
.L_x_384:
        /* <DEDUP_REMOVED lines=9> */
.L_x_387:
[----:B------:R-:W-:Y:S05]  /*d400*/  BSYNC B1 ;  /* 0x0000000000017941 */ /* 0x000fea0003800000 */
.L_x_386:
        /* <DEDUP_REMOVED lines=12> */
.L_x_389:
[----:B------:R-:W-:Y:S05]  /*d4d0*/  BSYNC B1 ;  /* 0x0000000000017941 */ /* 0x000fea0003800000 */
.L_x_388:
        /* <DEDUP_REMOVED lines=12> */
.L_x_391:
[----:B------:R-:W-:Y:S05]  /*d5a0*/  BSYNC B1 ;  /* 0x0000000000017941 */ /* 0x000fea0003800000 */
.L_x_390:
        /* <DEDUP_REMOVED lines=9> */
.L_x_393:
[----:B------:R-:W-:Y:S05]  /*d640*/  BSYNC B1 ;  /* 0x0000000000017941 */ /* 0x000fea0003800000 */
.L_x_392:
        /* <DEDUP_REMOVED lines=9> */
.L_x_395:
[----:B------:R-:W-:Y:S05]  /*d6e0*/  BSYNC B1 ;  /* 0x0000000000017941 */ /* 0x000fea0003800000 */
.L_x_394:
        /* <DEDUP_REMOVED lines=12> */
.L_x_397:
[----:B------:R-:W-:Y:S05]  /*d7b0*/  BSYNC B1 ;  /* 0x0000000000017941 */ /* 0x000fea0003800000 */
.L_x_396:
        /* <DEDUP_REMOVED lines=12> */
.L_x_399:
[----:B------:R-:W-:Y:S05]  /*d880*/  BSYNC B1 ;  /* 0x0000000000017941 */ /* 0x000fea0003800000 */
.L_x_398:
        /* <DEDUP_REMOVED lines=9> */
.L_x_401:
[----:B------:R-:W-:Y:S05]  /*d920*/  BSYNC B1 ;  /* 0x0000000000017941 */ /* 0x000fea0003800000 */
.L_x_400:
        /* <DEDUP_REMOVED lines=9> */
.L_x_403:
[----:B------:R-:W-:Y:S05]  /*d9c0*/  BSYNC B1 ;  /* 0x0000000000017941 */ /* 0x000fea0003800000 */
.L_x_402:
        /* <DEDUP_REMOVED lines=12> */
.L_x_405:
[----:B------:R-:W-:Y:S05]  /*da90*/  BSYNC B1 ;  /* 0x0000000000017941 */ /* 0x000fea0003800000 */
.L_x_404:
        /* <DEDUP_REMOVED lines=12> */
.L_x_407:
[----:B------:R-:W-:Y:S05]  /*db60*/  BSYNC B1 ;  /* 0x0000000000017941 */ /* 0x000fea0003800000 */
.L_x_406:
        /* <DEDUP_REMOVED lines=9> */
.L_x_409:
[----:B------:R-:W-:Y:S05]  /*dc00*/  BSYNC B1 ;  /* 0x0000000000017941 */ /* 0x000fea0003800000 */
.L_x_408:
        /* <DEDUP_REMOVED lines=9> */
.L_x_411:
[----:B------:R-:W-:Y:S05]  /*dca0*/  BSYNC B1 ;  /* 0x0000000000017941 */ /* 0x000fea0003800000 */
.L_x_410:
        /* <DEDUP_REMOVED lines=12> */
.L_x_413:
[----:B------:R-:W-:Y:S05]  /*dd70*/  BSYNC B1 ;  /* 0x0000000000017941 */ /* 0x000fea0003800000 */
.L_x_412:
        /* <DEDUP_REMOVED lines=12> */
.L_x_415:
[----:B------:R-:W-:Y:S05]  /*de40*/  BSYNC B1 ;  /* 0x0000000000017941 */ /* 0x000fea0003800000 */
.L_x_414:
        /* <DEDUP_REMOVED lines=9> */
.L_x_417:
[----:B------:R-:W-:Y:S05]  /*dee0*/  BSYNC B1 ;  /* 0x0000000000017941 */ /* 0x000fea0003800000 */
.L_x_416:
        /* <DEDUP_REMOVED lines=9> */
.L_x_419:
[----:B------:R-:W-:Y:S05]  /*df80*/  BSYNC B1 ;  /* 0x0000000000017941 */ /* 0x000fea0003800000 */
.L_x_418:
        /* <DEDUP_REMOVED lines=12> */
.L_x_421:
[----:B------:R-:W-:Y:S05]  /*e050*/  BSYNC B1 ;  /* 0x0000000000017941 */ /* 0x000fea0003800000 */
.L_x_420:
        /* <DEDUP_REMOVED lines=12> */
.L_x_423:
[----:B------:R-:W-:Y:S05]  /*e120*/  BSYNC B1 ;  /* 0x0000000000017941 */ /* 0x000fea0003800000 */
.L_x_422:
        /* <DEDUP_REMOVED lines=9> */
.L_x_425:
[----:B------:R-:W-:Y:S05]  /*e1c0*/  BSYNC B1 ;  /* 0x0000000000017941 */ /* 0x000fea0003800000 */
.L_x_424:
        /* <DEDUP_REMOVED lines=9> */
.L_x_427:
[----:B------:R-:W-:Y:S05]  /*e260*/  BSYNC B1 ;  /* 0x0000000000017941 */ /* 0x000fea0003800000 */
.L_x_426:
        /* <DEDUP_REMOVED lines=12> */
.L_x_429:
[----:B------:R-:W-:Y:S05]  /*e330*/  BSYNC B1 ;  /* 0x0000000000017941 */ /* 0x000fea0003800000 */
.L_x_428:
        /* <DEDUP_REMOVED lines=12> */
.L_x_431:
[----:B------:R-:W-:Y:S05]  /*e400*/  BSYNC B1 ;  /* 0x0000000000017941 */ /* 0x000fea0003800000 */
.L_x_430:
        /* <DEDUP_REMOVED lines=9> */
.L_x_433:
[----:B------:R-:W-:Y:S05]  /*e4a0*/  BSYNC B1 ;  /* 0x0000000000017941 */ /* 0x000fea0003800000 */
.L_x_432:
        /* <DEDUP_REMOVED lines=9> */
.L_x_435:
[----:B------:R-:W-:Y:S05]  /*e540*/  BSYNC B1 ;  /* 0x0000000000017941 */ /* 0x000fea0003800000 */
.L_x_434:
        /* <DEDUP_REMOVED lines=12> */
.L_x_437:
[----:B------:R-:W-:Y:S05]  /*e610*/  BSYNC B1 ;  /* 0x0000000000017941 */ /* 0x000fea0003800000 */
.L_x_436:
        /* <DEDUP_REMOVED lines=12> */
.L_x_439:
[----:B------:R-:W-:Y:S05]  /*e6e0*/  BSYNC B1 ;  /* 0x0000000000017941 */ /* 0x000fea0003800000 */
.L_x_438:
        /* <DEDUP_REMOVED lines=9> */
.L_x_441:
[----:B------:R-:W-:Y:S05]  /*e780*/  BSYNC B1 ;  /* 0x0000000000017941 */ /* 0x000fea0003800000 */
.L_x_440:
        /* <DEDUP_REMOVED lines=9> */
.L_x_443:
[----:B------:R-:W-:Y:S05]  /*e820*/  BSYNC B1 ;  /* 0x0000000000017941 */ /* 0x000fea0003800000 */
.L_x_442:
        /* <DEDUP_REMOVED lines=12> */
.L_x_445:
[----:B------:R-:W-:Y:S05]  /*e8f0*/  BSYNC B1 ;  /* 0x0000000000017941 */ /* 0x000fea0003800000 */
.L_x_444:
        /* <DEDUP_REMOVED lines=12> */
.L_x_447:
[----:B------:R-:W-:Y:S05]  /*e9c0*/  BSYNC B1 ;  /* 0x0000000000017941 */ /* 0x000fea0003800000 */
.L_x_446:
        /* <DEDUP_REMOVED lines=9> */
.L_x_449:
[----:B------:R-:W-:Y:S05]  /*ea60*/  BSYNC B1 ;  /* 0x0000000000017941 */ /* 0x000fea0003800000 */
.L_x_448:
        /* <DEDUP_REMOVED lines=9> */
.L_x_451:
[----:B------:R-:W-:Y:S05]  /*eb00*/  BSYNC B1 ;  /* 0x0000000000017941 */ /* 0x000fea0003800000 */
.L_x_450:
        /* <DEDUP_REMOVED lines=12> */
.L_x_453:
[----:B------:R-:W-:Y:S05]  /*ebd0*/  BSYNC B1 ;  /* 0x0000000000017941 */ /* 0x000fea0003800000 */
.L_x_452:
        /* <DEDUP_REMOVED lines=12> */
.L_x_455:
[----:B------:R-:W-:Y:S05]  /*eca0*/  BSYNC B1 ;  /* 0x0000000000017941 */ /* 0x000fea0003800000 */
.L_x_454:
        /* <DEDUP_REMOVED lines=9> */
.L_x_457:
[----:B------:R-:W-:Y:S05]  /*ed40*/  BSYNC B1 ;  /* 0x0000000000017941 */ /* 0x000fea0003800000 */
.L_x_456:
        /* <DEDUP_REMOVED lines=9> */
.L_x_459:
[----:B------:R-:W-:Y:S05]  /*ede0*/  BSYNC B1 ;  /* 0x0000000000017941 */ /* 0x000fea0003800000 */
.L_x_458:
        /* <DEDUP_REMOVED lines=12> */
.L_x_461:
[----:B------:R-:W-:Y:S05]  /*eeb0*/  BSYNC B1 ;  /* 0x0000000000017941 */ /* 0x000fea0003800000 */
.L_x_460:
        /* <DEDUP_REMOVED lines=12> */
.L_x_463:
[----:B------:R-:W-:Y:S05]  /*ef80*/  BSYNC B1 ;  /* 0x0000000000017941 */ /* 0x000fea0003800000 */
.L_x_462:
        /* <DEDUP_REMOVED lines=9> */
.L_x_465:
[----:B------:R-:W-:Y:S05]  /*f020*/  BSYNC B1 ;  /* 0x0000000000017941 */ /* 0x000fea0003800000 */
.L_x_464:
        /* <DEDUP_REMOVED lines=9> */
.L_x_467:
[----:B------:R-:W-:Y:S05]  /*f0c0*/  BSYNC B1 ;  /* 0x0000000000017941 */ /* 0x000fea0003800000 */
.L_x_466:
        /* <DEDUP_REMOVED lines=12> */
.L_x_469:
[----:B------:R-:W-:Y:S05]  /*f190*/  BSYNC B1 ;  /* 0x0000000000017941 */ /* 0x000fea0003800000 */
.L_x_468:
        /* <DEDUP_REMOVED lines=12> */
.L_x_471:
[----:B------:R-:W-:Y:S05]  /*f260*/  BSYNC B1 ;  /* 0x0000000000017941 */ /* 0x000fea0003800000 */
.L_x_470:
        /* <DEDUP_REMOVED lines=9> */
.L_x_473:
[----:B------:R-:W-:Y:S05]  /*f300*/  BSYNC B1 ;  /* 0x0000000000017941 */ /* 0x000fea0003800000 */
.L_x_472:
        /* <DEDUP_REMOVED lines=9> */
.L_x_475:
[----:B------:R-:W-:Y:S05]  /*f3a0*/  BSYNC B1 ;  /* 0x0000000000017941 */ /* 0x000fea0003800000 */
.L_x_474:
        /* <DEDUP_REMOVED lines=12> */
.L_x_477:
[----:B------:R-:W-:Y:S05]  /*f470*/  BSYNC B1 ;  /* 0x0000000000017941 */ /* 0x000fea0003800000 */
.L_x_476:
        /* <DEDUP_REMOVED lines=12> */
.L_x_479:
[----:B------:R-:W-:Y:S05]  /*f540*/  BSYNC B1 ;  /* 0x0000000000017941 */ /* 0x000fea0003800000 */
.L_x_478:
        /* <DEDUP_REMOVED lines=9> */
.L_x_481:
[----:B------:R-:W-:Y:S05]  /*f5e0*/  BSYNC B1 ;  /* 0x0000000000017941 */ /* 0x000fea0003800000 */
.L_x_480:
        /* <DEDUP_REMOVED lines=9> */
.L_x_483:
[----:B------:R-:W-:Y:S05]  /*f680*/  BSYNC B1 ;  /* 0x0000000000017941 */ /* 0x000fea0003800000 */
.L_x_482:
        /* <DEDUP_REMOVED lines=12> */
.L_x_485:
[----:B------:R-:W-:Y:S05]  /*f750*/  BSYNC B1 ;  /* 0x0000000000017941 */ /* 0x000fea0003800000 */
.L_x_484:
        /* <DEDUP_REMOVED lines=12> */
.L_x_487:
[----:B------:R-:W-:Y:S05]  /*f820*/  BSYNC B1 ;  /* 0x0000000000017941 */ /* 0x000fea0003800000 */
.L_x_486:
        /* <DEDUP_REMOVED lines=9> */
.L_x_489:
[----:B------:R-:W-:Y:S05]  /*f8c0*/  BSYNC B1 ;  /* 0x0000000000017941 */ /* 0x000fea0003800000 */
.L_x_488:
        /* <DEDUP_REMOVED lines=9> */
.L_x_491:
[----:B------:R-:W-:Y:S05]  /*f960*/  BSYNC B1 ;  /* 0x0000000000017941 */ /* 0x000fea0003800000 */
.L_x_490:
        /* <DEDUP_REMOVED lines=12> */
.L_x_493:
[----:B------:R-:W-:Y:S05]  /*fa30*/  BSYNC B1 ;  /* 0x0000000000017941 */ /* 0x000fea0003800000 */
.L_x_492:
        /* <DEDUP_REMOVED lines=12> */
.L_x_495:
[----:B------:R-:W-:Y:S05]  /*fb00*/  BSYNC B1 ;  /* 0x0000000000017941 */ /* 0x000fea0003800000 */
.L_x_494:
        /* <DEDUP_REMOVED lines=9> */
.L_x_497:
[----:B------:R-:W-:Y:S05]  /*fba0*/  BSYNC B1 ;  /* 0x0000000000017941 */ /* 0x000fea0003800000 */
.L_x_496:
        /* <DEDUP_REMOVED lines=9> */
.L_x_499:
[----:B------:R-:W-:Y:S05]  /*fc40*/  BSYNC B1 ;  /* 0x0000000000017941 */ /* 0x000fea0003800000 */
.L_x_498:
        /* <DEDUP_REMOVED lines=12> */
.L_x_501:
[----:B------:R-:W-:Y:S05]  /*fd10*/  BSYNC B1 ;  /* 0x0000000000017941 */ /* 0x000fea0003800000 */
.L_x_500:
        /* <DEDUP_REMOVED lines=12> */
.L_x_503:
[----:B------:R-:W-:Y:S05]  /*fde0*/  BSYNC B1 ;  /* 0x0000000000017941 */ /* 0x000fea0003800000 */
.L_x_502:
        /* <DEDUP_REMOVED lines=9> */
.L_x_505:
[----:B------:R-:W-:Y:S05]  /*fe80*/  BSYNC B1 ;  /* 0x0000000000017941 */ /* 0x000fea0003800000 */
.L_x_504:
        /* <DEDUP_REMOVED lines=9> */
.L_x_507:
[----:B------:R-:W-:Y:S05]  /*ff20*/  BSYNC B1 ;  /* 0x0000000000017941 */ /* 0x000fea0003800000 */
.L_x_506:
        /* <DEDUP_REMOVED lines=12> */
.L_x_509:
[----:B------:R-:W-:Y:S05]  /*fff0*/  BSYNC B1 ;  /* 0x0000000000017941 */ /* 0x000fea0003800000 */
.L_x_508:
        /* <DEDUP_REMOVED lines=12> */
.L_x_511:
[----:B------:R-:W-:Y:S05]  /*100c0*/  BSYNC B1 ;  /* 0x0000000000017941 */ /* 0x000fea0003800000 */
.L_x_510:
        /* <DEDUP_REMOVED lines=9> */
.L_x_513:
[----:B------:R-:W-:Y:S05]  /*10160*/  BSYNC B1 ;  /* 0x0000000000017941 */ /* 0x000fea0003800000 */
.L_x_512:
        /* <DEDUP_REMOVED lines=9> */
.L_x_515:
[----:B------:R-:W-:Y:S05]  /*10200*/  BSYNC B1 ;  /* 0x0000000000017941 */ /* 0x000fea0003800000 */
.L_x_514:
        /* <DEDUP_REMOVED lines=12> */
.L_x_517:
[----:B------:R-:W-:Y:S05]  /*102d0*/  BSYNC B1 ;  /* 0x0000000000017941 */ /* 0x000fea0003800000 */
.L_x_516:
        /* <DEDUP_REMOVED lines=12> */
.L_x_519:
[----:B------:R-:W-:Y:S05]  /*103a0*/  BSYNC B1 ;  /* 0x0000000000017941 */ /* 0x000fea0003800000 */
.L_x_518:
        /* <DEDUP_REMOVED lines=9> */
.L_x_521:
[----:B------:R-:W-:Y:S05]  /*10440*/  BSYNC B1 ;  /* 0x0000000000017941 */ /* 0x000fea0003800000 */
.L_x_520:
        /* <DEDUP_REMOVED lines=9> */
.L_x_523:
[----:B------:R-:W-:Y:S05]  /*104e0*/  BSYNC B1 ;  /* 0x0000000000017941 */ /* 0x000fea0003800000 */
.L_x_522:
        /* <DEDUP_REMOVED lines=12> */
.L_x_525:
[----:B------:R-:W-:Y:S05]  /*105b0*/  BSYNC B1 ;  /* 0x0000000000017941 */ /* 0x000fea0003800000 */
.L_x_524:
        /* <DEDUP_REMOVED lines=12> */
.L_x_527:
[----:B------:R-:W-:Y:S05]  /*10680*/  BSYNC B1 ;  /* 0x0000000000017941 */ /* 0x000fea0003800000 */
.L_x_526:
        /* <DEDUP_REMOVED lines=9> */
.L_x_529:
[----:B------:R-:W-:Y:S05]  /*10720*/  BSYNC B1 ;  /* 0x0000000000017941 */ /* 0x000fea0003800000 */
.L_x_528:
        /* <DEDUP_REMOVED lines=9> */
.L_x_531:
[----:B------:R-:W-:Y:S05]  /*107c0*/  BSYNC B1 ;  /* 0x0000000000017941 */ /* 0x000fea0003800000 */
.L_x_530:
        /* <DEDUP_REMOVED lines=12> */
.L_x_533:
[----:B------:R-:W-:Y:S05]  /*10890*/  BSYNC B1 ;  /* 0x0000000000017941 */ /* 0x000fea0003800000 */
.L_x_532:
        /* <DEDUP_REMOVED lines=12> */
.L_x_535:
[----:B------:R-:W-:Y:S05]  /*10960*/  BSYNC B1 ;  /* 0x0000000000017941 */ /* 0x000fea0003800000 */
.L_x_534:
        /* <DEDUP_REMOVED lines=9> */
.L_x_537:
[----:B------:R-:W-:Y:S05]  /*10a00*/  BSYNC B1 ;  /* 0x0000000000017941 */ /* 0x000fea0003800000 */
.L_x_536:
        /* <DEDUP_REMOVED lines=9> */
.L_x_539:
[----:B------:R-:W-:Y:S05]  /*10aa0*/  BSYNC B1 ;  /* 0x0000000000017941 */ /* 0x000fea0003800000 */
.L_x_538:
[----:B-----5:R-:W-:Y:S01]  /*10ab0*/  HADD2.F32 R5, -RZ, R3.H0_H0 ;  /* 0x20000003ff057230 */ /* 0x020fe20000004100 */
[----:B------:R-:W-:Y:S01]  /*10ac0*/  ISETP.GT.AND P1, PT, R0, 0xf9, P1 ;  /* 0x000000f90000780c */ /* 0x000fe20000f24270 */
[----:B0-----:R-:W-:Y:S01]  /*10ad0*/  @P2 IMAD.MOV.U32 R4, RZ, RZ, R160 ;  /* 0x000000ffff042224 */ /* 0x001fe200078e00a0 */
[----:B------:R-:W-:Y:S02]  /*10ae0*/  BSSY B1, `(.L_x_540) ;  /* 0x0000009000017945 */ /* 0x000fe40003800000 */
[----:B------:R-:W-:-:S04]  /*10af0*/  FMUL R5, R5, R16 ;  /* 0x0000001005057220 */ /* 0x000fc80000400000 */
[----:B------:R-:W-:-:S05]  /*10b00*/  FFMA R5, R150, R2, R5 ;  /* 0x0000000296057223 */ /* 0x000fca0000000005 */
[----:B------:R-:W-:-:S04]  /*10b10*/  F2FP.F16.F32.PACK_AB R5, RZ, R5 ;  /* 0x00000005ff05723e */ /* 0x000fc800000000ff */
[----:B-1--4-:R-:W-:Y:S01]  /*10b20*/  PRMT R6, R5, 0x7610, R6 ;  /* 0x0000761005067816 */ /* 0x012fe20000000006 */
[----:B------:R-:W-:-:S05]  /*10b30*/  @P2 IMAD.MOV.U32 R5, RZ, RZ, R161 ;  /* 0x000000ffff052224 */ /* 0x000fca00078e00a1 */
[----:B------:R0:W-:Y:S01]  /*10b40*/  @P2 STG.E.U16 desc[UR36][R4.64+0x1f0], R6 ;  /* 0x0001f00604002986 */ /* 0x0001e2000c101524 */
[----:B------:R-:W-:Y:S05]  /*10b50*/  @!P1 BRA `(.L_x_541) ;  /* 0x0000000000049947 */ /* 0x000fea0003800000 */
[----:B------:R1:W5:Y:S02]  /*10b60*/  LDG.E.LTC128B.U16 R3, desc[UR36][R12.64+0x1f2] ;  /* 0x0001f2240c037981 */ /* 0x000364000c1e1520 */
.L_x_541:
[----:B------:R-:W-:Y:S05]  /*10b70*/  BSYNC B1 ;  /* 0x0000000000017941 */ /* 0x000fea0003800000 */
.L_x_540:
[----:B------:R-:W-:Y:S05]  /*10b80*/  @!P1 BRA `(.L_x_542) ;  /* 0x0000004c00b09947 */ /* 0x000fea0003800000 */
[----:B-----5:R-:W-:-:S05]  /*10b90*/  HADD2.F32 R3, -RZ, R3.H0_H0 ;  /* 0x20000003ff037230 */ /* 0x020fca0000004100 */
[----:B------:R-:W-:-:S04]  /*10ba0*/  FMUL R0, R3, R16 ;  /* 0x0000001003007220 */ /* 0x000fc80000400000 */
[----:B------:R-:W-:-:S05]  /*10bb0*/  FFMA R0, R151, R2, R0 ;  /* 0x0000000297007223 */ /* 0x000fca0000000000 */
[----:B------:R-:W-:-:S05]  /*10bc0*/  F2FP.F16.F32.PACK_AB R0, RZ, R0 ;  /* 0x00000000ff00723e */ /* 0x000fca00000000ff */
[----:B------:R4:W-:Y:S01]  /*10bd0*/  STG.E.U16 desc[UR36][R160.64+0x1f2], R0 ;  /* 0x0001f200a0007986 */ /* 0x0009e2000c101524 */
[----:B------:R-:W-:Y:S05]  /*10be0*/  BRA `(.L_x_542) ;  /* 0x0000004c00987947 */ /* 0x000fea0003800000 */
.L_x_35:
[----:B------:R-:W2:Y:S01]  /*10bf0*/  LDL.LU R3, [R1] ;  /* 0x0000000001037983 */ /* 0x000ea20000300800 */
[----:B------:R-:W-:-:S03]  /*10c00*/  ULDC.64 UR4, c[0x0][0x5c0] ;  /* 0x0001700000047ab9 */ /* 0x000fc60000000a00 */
[----:B------:R-:W3:Y:S04]  /*10c10*/  LDL.LU R9, [R1+0x60] ;  /* 0x0000600001097983 */ /* 0x000ee80000300800 */
[----:B------:R-:W4:Y:S04]  /*10c20*/  LDL.LU R11, [R1+0x8c] ;  /* 0x00008c00010b7983 */ /* 0x000f280000300800 */
[----:B------:R-:W5:Y:S04]  /*10c30*/  LDL.LU R12, [R1+0x90] ;  /* 0x00009000010c7983 */ /* 0x000f680000300800 */
        /* <DEDUP_REMOVED lines=74> */
[----:B------:R-:W5:Y:S01]  /*110e0*/  LDL.LU R161, [R1+0x1cc] ;  /* 0x0001cc0001a17983 */ /* 0x000f620000300800 */
[----:B--2---:R-:W-:-:S03]  /*110f0*/  FMUL R3, R3, R2 ;  /* 0x0000000203037220 */ /* 0x004fc60000400000 */
[----:B------:R-:W2:Y:S01]  /*11100*/  LDL.LU R160, [R1+0x1d0] ;  /* 0x0001d00001a07983 */ /* 0x000ea20000300800 */
[----:B------:R-:W-:-:S03]  /*11110*/  LEA R4, P0, R6, UR4, 0x1 ;  /* 0x0000000406047c11 */ /* 0x000fc6000f8008ff */
[----:B------:R-:W2:Y:S04]  /*11120*/  LDL.LU R159, [R1+0x1d4] ;  /* 0x0001d400019f7983 */ /* 0x000ea80000300800 */
[----:B------:R-:W2:Y:S04]  /*11130*/  LDL.LU R158, [R1+0x1d8] ;  /* 0x0001d800019e7983 */ /* 0x000ea80000300800 */
[----:B------:R-:W2:Y:S04]  /*11140*/  LDL.LU R157, [R1+0x1dc] ;  /* 0x0001dc00019d7983 */ /* 0x000ea80000300800 */
[----:B------:R-:W2:Y:S01]  /*11150*/  LDL.LU R156, [R1+0x1e0] ;  /* 0x0001e000019c7983 */ /* 0x000ea20000300800 */
[----:B------:R-:W-:-:S03]  /*11160*/  LEA.HI.X R5, R6, UR5, R10, 0x1, P0 ;  /* 0x0000000506057c11 */ /* 0x000fc600080f0c0a */
[----:B------:R-:W2:Y:S01]  /*11170*/  LDL.LU R155, [R1+0x1e4] ;  /* 0x0001e400019b7983 */ /* 0x000ea20000300800 */
[----:B------:R-:W-:-:S03]  /*11180*/  F2FP.F16.F32.PACK_AB R3, RZ, R3 ;  /* 0x00000003ff03723e */ /* 0x000fc600000000ff */
[----:B------:R-:W2:Y:S04]  /*11190*/  LDL.LU R154, [R1+0x1e8] ;  /* 0x0001e800019a7983 */ /* 0x000ea80000300800 */
[----:B------:R-:W2:Y:S04]  /*111a0*/  LDL.LU R23, [R1+0x1ec] ;  /* 0x0001ec0001177983 */ /* 0x000ea80000300800 */
[----:B------:R-:W2:Y:S04]  /*111b0*/  LDL.LU R22, [R1+0x1f0] ;  /* 0x0001f00001167983 */ /* 0x000ea80000300800 */
[----:B------:R-:W2:Y:S04]  /*111c0*/  LDL.LU R21, [R1+0x1f4] ;  /* 0x0001f40001157983 */ /* 0x000ea80000300800 */
[----:B------:R-:W2:Y:S04]  /*111d0*/  LDL.LU R20, [R1+0x1f8] ;  /* 0x0001f80001147983 */ /* 0x000ea80000300800 */
[----:B------:R-:W2:Y:S04]  /*111e0*/  LDL.LU R19, [R1+0x1fc] ;  /* 0x0001fc0001137983 */ /* 0x000ea80000300800 */
[----:B------:R-:W3:Y:S04]  /*111f0*/  LDL.LU R7, [R1+0x8] ;  /* 0x0000080001077983 */ /* 0x000ee80000300800 */
[----:B------:R-:W4:Y:S04]  /*11200*/  LDL.LU R6, [R1+0xc] ;  /* 0x00000c0001067983 */ /* 0x000f280000300800 */
[----:B------:R0:W-:Y:S04]  /*11210*/  @P1 STG.E.U16 desc[UR36][R4.64], R3 ;  /* 0x0000000304001986 */ /* 0x0001e8000c101524 */
[----:B0-----:R-:W5:Y:S01]  /*11220*/  LDL.LU R3, [R1+0x4] ;  /* 0x0000040001037983 */ /* 0x001f620000300800 */
[----:B------:R-:W-:Y:S01]  /*11230*/  ISETP.GT.AND P0, PT, R0, 0x1, P3 ;  /* 0x000000010000780c */ /* 0x000fe20001f04270 */
[----:B------:R-:W-:Y:S01]  /*11240*/  USHF.L.U32 UR5, UR8, 0x4, URZ ;  /* 0x0000000408057899 */ /* 0x000fe2000800063f */
[----:B------:R-:W-:Y:S01]  /*11250*/  ISETP.GT.AND P2, PT, R153, 0x8, PT ;  /* 0x000000089900780c */ /* 0x000fe20003f44270 */
[----:B------:R-:W-:Y:S01]  /*11260*/  USHF.L.U64.HI UR4, UR8, 0x4, UR9 ;  /* 0x0000000408047899 */ /* 0x000fe20008010209 */
[----:B---3--:R-:W-:-:S05]  /*11270*/  FMUL R7, R7, R2 ;  /* 0x0000000207077220 */ /* 0x008fca0000400000 */
[----:B------:R-:W-:-:S04]  /*11280*/  F2FP.F16.F32.PACK_AB R7, RZ, R7 ;  /* 0x00000007ff07723e */ /* 0x000fc800000000ff */
[----:B------:R-:W-:Y:S01]  /*11290*/  PRMT R8, R7, 0x7610, R8 ;  /* 0x0000761007087816 */ /* 0x000fe20000000008 */
[----:B-----5:R-:W-:-:S05]  /*112a0*/  FMUL R3, R3, R2 ;  /* 0x0000000203037220 */ /* 0x020fca0000400000 */
[----:B------:R-:W-:-:S05]  /*112b0*/  F2FP.F16.F32.PACK_AB R3, RZ, R3 ;  /* 0x00000003ff03723e */ /* 0x000fca00000000ff */
[----:B------:R4:W-:Y:S01]  /*112c0*/  @P0 STG.E.U16 desc[UR36][R4.64+0x2], R3 ;  /* 0x0000020304000986 */ /* 0x0009e2000c101524 */
[----:B------:R-:W-:Y:S01]  /*112d0*/  ISETP.GT.AND P0, PT, R0, RZ, P2 ;  /* 0x000000ff0000720c */ /* 0x000fe20001704270 */
[----:B----4-:R-:W-:Y:S01]  /*112e0*/  FMUL R3, R6, R2 ;  /* 0x0000000206037220 */ /* 0x010fe20000400000 */
[----:B------:R-:W-:-:S04]  /*112f0*/  IADD3 R6, P1, R4, UR5, RZ ;  /* 0x0000000504067c10 */ /* 0x000fc8000ff3e0ff */
[----:B------:R-:W-:Y:S02]  /*11300*/  IADD3.X R7, R5, UR4, RZ, P1, !PT ;  /* 0x0000000405077c10 */ /* 0x000fe40008ffe4ff */
[----:B------:R-:W-:-:S05]  /*11310*/  F2FP.F16.F32.PACK_AB R3, RZ, R3 ;  /* 0x00000003ff03723e */ /* 0x000fca00000000ff */
[----:B------:R0:W-:Y:S01]  /*11320*/  @P0 STG.E.U16 desc[UR36][R6.64], R8 ;  /* 0x0000000806000986 */ /* 0x0001e2000c101524 */
[----:B------:R-:W-:-:S03]  /*11330*/  ISETP.GT.AND P0, PT, R0, 0x1, P2 ;  /* 0x000000010000780c */ /* 0x000fc60001704270 */
[----:B0-----:R-:W3:Y:S10]  /*11340*/  LDL.LU R8, [R1+0x50] ;  /* 0x0000500001087983 */ /* 0x001ef40000300800 */
[----:B------:R0:W-:Y:S04]  /*11350*/  @P0 STG.E.U16 desc[UR36][R6.64+0x2], R3 ;  /* 0x0000020306000986 */ /* 0x0001e8000c101524 */
[----:B0-----:R-:W4:Y:S01]  /*11360*/  LDL.LU R3, [R1+0x10] ;  /* 0x0000100001037983 */ /* 0x001f220000300800 */
[----:B------:R-:W-:Y:S01]  /*11370*/  ISETP.GT.AND P0, PT, R0, 0x8, P3 ;  /* 0x000000080000780c */ /* 0x000fe20001f04270 */
[----:B----4-:R-:W-:-:S05]  /*11380*/  FMUL R3, R3, R2 ;  /* 0x0000000203037220 */ /* 0x010fca0000400000 */
[----:B------:R-:W-:-:S07]  /*11390*/  F2FP.F16.F32.PACK_AB R3, RZ, R3 ;  /* 0x00000003ff03723e */ /* 0x000fce00000000ff */
        /* <DEDUP_REMOVED lines=73> */
[----:B---3--:R-:W-:-:S05]  /*11830*/  FMUL R8, R8, R2 ;  /* 0x0000000208087220 */ /* 0x008fca0000400000 */
[----:B------:R-:W-:Y:S01]  /*11840*/  F2FP.F16.F32.PACK_AB R8, RZ, R8 ;  /* 0x00000008ff08723e */ /* 0x000fe200000000ff */
[----:B----4-:R-:W-:-:S05]  /*11850*/  FMUL R3, R3, R2 ;  /* 0x0000000203037220 */ /* 0x010fca0000400000 */
[----:B------:R-:W-:-:S05]  /*11860*/  F2FP.F16.F32.PACK_AB R3, RZ, R3 ;  /* 0x00000003ff03723e */ /* 0x000fca00000000ff */
[----:B------:R0:W-:Y:S01]  /*11870*/  @P0 STG.E.U16 desc[UR36][R6.64+0x42], R3 ;  /* 0x0000420306000986 */ /* 0x0001e2000c101524 */
[----:B------:R-:W-:-:S03]  /*11880*/  ISETP.GT.AND P0, PT, R0, 0x28, P3 ;  /* 0x000000280000780c */ /* 0x000fc60001f04270 */
[----:B0-----:R-:W3:Y:S01]  /*11890*/  LDL.LU R3, [R1+0x54] ;  /* 0x0000540001037983 */ /* 0x001ee20000300800 */
[----:B------:R-:W-:-:S09]  /*118a0*/  ISETP.GT.AND P1, PT, R0, 0x29, P3 ;  /* 0x000000290000780c */ /* 0x000fd20001f24270 */
[----:B------:R0:W-:Y:S04]  /*118b0*/  @P0 STG.E.U16 desc[UR36][R4.64+0x50], R8 ;  /* 0x0000500804000986 */ /* 0x0001e8000c101524 */
[----:B0-----:R-:W4:Y:S01]  /*118c0*/  LDL.LU R8, [R1+0x58] ;  /* 0x0000580001087983 */ /* 0x001f220000300800 */
[----:B---3--:R-:W-:-:S05]  /*118d0*/  FMUL R3, R3, R2 ;  /* 0x0000000203037220 */ /* 0x008fca0000400000 */
[----:B------:R-:W-:-:S05]  /*118e0*/  F2FP.F16.F32.PACK_AB R3, RZ, R3 ;  /* 0x00000003ff03723e */ /* 0x000fca00000000ff */
[----:B------:R0:W-:Y:S01]  /*118f0*/  @P1 STG.E.U16 desc[UR36][R4.64+0x52], R3 ;  /* 0x0000520304001986 */ /* 0x0001e2000c101524 */
[----:B----4-:R-:W-:-:S05]  /*11900*/  FMUL R8, R8, R2 ;  /* 0x0000000208087220 */ /* 0x010fca0000400000 */
[----:B------:R-:W-:Y:S01]  /*11910*/  F2FP.F16.F32.PACK_AB R8, RZ, R8 ;  /* 0x00000008ff08723e */ /* 0x000fe200000000ff */
[----:B0-----:R-:W3:Y:S03]  /*11920*/  LDL.LU R3, [R1+0x5c] ;  /* 0x00005c0001037983 */ /* 0x001ee60000300800 */
[----:B------:R-:W-:Y:S02]  /*11930*/  PRMT R10, R8, 0x7610, R10 ;  /* 0x00007610080a7816 */ /* 0x000fe4000000000a */
[----:B------:R-:W4:Y:S01]  /*11940*/  LDL.LU R8, [R1+0x64] ;  /* 0x0000640001087983 */ /* 0x000f220000300800 */
[C---:B------:R-:W-:Y:S02]  /*11950*/  ISETP.GT.AND P1, PT, R0.reuse, 0x28, P2 ;  /* 0x000000280000780c */ /* 0x040fe40001724270 */
[C---:B------:R-:W-:Y:S02]  /*11960*/  ISETP.GT.AND P4, PT, R0.reuse, 0x29, P2 ;  /* 0x000000290000780c */ /* 0x040fe40001784270 */
[C---:B------:R-:W-:Y:S01]  /*11970*/  ISETP.GT.AND P5, PT, R0.reuse, 0x30, P3 ;  /* 0x000000300000780c */ /* 0x040fe20001fa4270 */
[----:B------:R-:W-:Y:S01]  /*11980*/  FMUL R9, R9, R2 ;  /* 0x0000000209097220 */ /* 0x000fe20000400000 */
[----:B------:R-:W-:-:S04]  /*11990*/  ISETP.GT.AND P0, PT, R0, 0x31, P3 ;  /* 0x000000310000780c */ /* 0x000fc80001f04270 */
[----:B------:R-:W-:-:S03]  /*119a0*/  F2FP.F16.F32.PACK_AB R9, RZ, R9 ;  /* 0x00000009ff09723e */ /* 0x000fc600000000ff */
[----:B------:R0:W-:Y:S04]  /*119b0*/  @P1 STG.E.U16 desc[UR36][R6.64+0x50], R10 ;  /* 0x0000500a06001986 */ /* 0x0001e8000c101524 */
[----:B0-----:R-:W5:Y:S01]  /*119c0*/  LDL.LU R10, [R1+0x74] ;  /* 0x00007400010a7983 */ /* 0x001f620000300800 */
[----:B---3--:R-:W-:-:S05]  /*119d0*/  FMUL R3, R3, R2 ;  /* 0x0000000203037220 */ /* 0x008fca0000400000 */
[----:B------:R-:W-:Y:S01]  /*119e0*/  F2FP.F16.F32.PACK_AB R3, RZ, R3 ;  /* 0x00000003ff03723e */ /* 0x000fe200000000ff */
[----:B----4-:R-:W-:-:S04]  /*119f0*/  FMUL R8, R8, R2 ;  /* 0x0000000208087220 */ /* 0x010fc80000400000 */
[----:B------:R0:W-:Y:S04]  /*11a00*/  @P4 STG.E.U16 desc[UR36][R6.64+0x52], R3 ;  /* 0x0000520306004986 */ /* 0x0001e8000c101524 */
[----:B------:R1:W-:Y:S01]  /*11a10*/  @P5 STG.E.U16 desc[UR36][R4.64+0x60], R9 ;  /* 0x0000600904005986 */ /* 0x0003e2000c101524 */
[----:B0-----:R-:W-:-:S03]  /*11a20*/  F2FP.F16.F32.PACK_AB R3, RZ, R8 ;  /* 0x00000008ff03723e */ /* 0x001fc600000000ff */
[----:B------:R-:W3:Y:S01]  /*11a30*/  LDL.LU R8, [R1+0x68] ;  /* 0x0000680001087983 */ /* 0x000ee20000300800 */
[----:B-1----:R-:W-:-:S03]  /*11a40*/  PRMT R9, R3, 0x7610, R9 ;  /* 0x0000761003097816 */ /* 0x002fc60000000009 */
[----:B------:R-:W4:Y:S04]  /*11a50*/  LDL.LU R3, [R1+0x6c] ;  /* 0x00006c0001037983 */ /* 0x000f280000300800 */
[----:B------:R0:W-:Y:S04]  /*11a60*/  @P0 STG.E.U16 desc[UR36][R4.64+0x62], R9 ;  /* 0x0000620904000986 */ /* 0x0001e8000c101524 */
[----:B0-----:R-:W2:Y:S01]  /*11a70*/  LDL.LU R9, [R1+0x70] ;  /* 0x0000700001097983 */ /* 0x001ea20000300800 */
[----:B------:R-:W-:Y:S01]  /*11a80*/  ISETP.GT.AND P1, PT, R0, 0x30, P2 ;  /* 0x000000300000780c */ /* 0x000fe20001724270 */
[----:B---3--:R-:W-:-:S05]  /*11a90*/  FMUL R8, R8, R2 ;  /* 0x0000000208087220 */ /* 0x008fca0000400000 */
[----:B------:R-:W-:-:S07]  /*11aa0*/  F2FP.F16.F32.PACK_AB R8, RZ, R8 ;  /* 0x00000008ff08723e */ /* 0x000fce00000000ff */
[----:B------:R0:W-:Y:S01]  /*11ab0*/  @P1 STG.E.U16 desc[UR36][R6.64+0x60], R8 ;  /* 0x0000600806001986 */ /* 0x0001e2000c101524 */
[----:B--2---:R-:W-:-:S05]  /*11ac0*/  FMUL R9, R9, R2 ;  /* 0x0000000209097220 */ /* 0x004fca0000400000 */
[----:B0-----:R-:W-:-:S04]  /*11ad0*/  F2FP.F16.F32.PACK_AB R8, RZ, R9 ;  /* 0x00000009ff08723e */ /* 0x001fc800000000ff */
[----:B------:R-:W-:Y:S02]  /*11ae0*/  PRMT R9, R8, 0x7610, R9 ;  /* 0x0000761008097816 */ /* 0x000fe40000000009 */
[----:B------:R-:W2:Y:S01]  /*11af0*/  LDL.LU R8, [R1+0x78] ;  /* 0x0000780001087983 */ /* 0x000ea20000300800 */
[C---:B------:R-:W-:Y:S01]  /*11b00*/  ISETP.GT.AND P4, PT, R0.reuse, 0x31, P2 ;  /* 0x000000310000780c */ /* 0x040fe20001784270 */
[-C--:B----4-:R-:W-:Y:S01]  /*11b10*/  FMUL R3, R3, R2.reuse ;  /* 0x0000000203037220 */ /* 0x090fe20000400000 */
[----:B------:R-:W-:Y:S01]  /*11b20*/  ISETP.GT.AND P5, PT, R0, 0x38, P3 ;  /* 0x000000380000780c */ /* 0x000fe20001fa4270 */
[----:B-----5:R-:W-:-:S03]  /*11b30*/  FMUL R10, R10, R2 ;  /* 0x000000020a0a7220 */ /* 0x020fc60000400000 */
[----:B------:R-:W-:Y:S02]  /*11b40*/  F2FP.F16.F32.PACK_AB R3, RZ, R3 ;  /* 0x00000003ff03723e */ /* 0x000fe400000000ff */
[----:B------:R-:W-:-:S05]  /*11b50*/  ISETP.GT.AND P6, PT, R0, 0x39, P3 ;  /* 0x000000390000780c */ /* 0x000fca0001fc4270 */
[----:B------:R0:W-:Y:S04]  /*11b60*/  @P4 STG.E.U16 desc[UR36][R6.64+0x62], R3 ;  /* 0x0000620306004986 */ /* 0x0001e8000c101524 */
[----:B------:R1:W-:Y:S01]  /*11b70*/  @P5 STG.E.U16 desc[UR36][R4.64+0x70], R9 ;  /* 0x0000700904005986 */ /* 0x0003e2000c101524 */
[----:B0-----:R-:W-:-:S04]  /*11b80*/  F2FP.F16.F32.PACK_AB R3, RZ, R10 ;  /* 0x0000000aff03723e */ /* 0x001fc800000000ff */
[----:B------:R-:W-:Y:S01]  /*11b90*/  PRMT R10, R3, 0x7610, R10 ;  /* 0x00007610030a7816 */ /* 0x000fe2000000000a */
[----:B-1----:R-:W3:Y:S04]  /*11ba0*/  LDL.LU R9, [R1+0x80] ;  /* 0x0000800001097983 */ /* 0x002ee80000300800 */
[----:B------:R0:W-:Y:S01]  /*11bb0*/  @P6 STG.E.U16 desc[UR36][R4.64+0x72], R10 ;  /* 0x0000720a04006986 */ /* 0x0001e2000c101524 */
[----:B--2---:R-:W-:-:S05]  /*11bc0*/  FMUL R8, R8, R2 ;  /* 0x0000000208087220 */ /* 0x004fca0000400000 */
[----:B------:R-:W-:Y:S02]  /*11bd0*/  F2FP.F16.F32.PACK_AB R3, RZ, R8 ;  /* 0x00000008ff03723e */ /* 0x000fe400000000ff */
[----:B------:R-:W2:Y:S02]  /*11be0*/  LDL.LU R8, [R1+0x7c] ;  /* 0x00007c0001087983 */ /* 0x000ea40000300800 */
[----:B0-----:R-:W-:Y:S02]  /*11bf0*/  PRMT R10, R3, 0x7610, R10 ;  /* 0x00007610030a7816 */ /* 0x001fe4000000000a */
[----:B------:R-:W4:Y:S01]  /*11c00*/  LDL.LU R3, [R1+0x84] ;  /* 0x0000840001037983 */ /* 0x000f220000300800 */
[C---:B------:R-:W-:Y:S02]  /*11c10*/  ISETP.GT.AND P0, PT, R0.reuse, 0x38, P2 ;  /* 0x000000380000780c */ /* 0x040fe40001704270 */
[C---:B------:R-:W-:Y:S02]  /*11c20*/  ISETP.GT.AND P1, PT, R0.reuse, 0x39, P2 ;  /* 0x000000390000780c */ /* 0x040fe40001724270 */
[----:B------:R-:W-:-:S02]  /*11c30*/  ISETP.GT.AND P4, PT, R0, 0x40, P3 ;  /* 0x000000400000780c */ /* 0x000fc40001f84270 */
[----:B------:R-:W-:-:S07]  /*11c40*/  ISETP.GT.AND P5, PT, R0, 0x41, P3 ;  /* 0x000000410000780c */ /* 0x000fce0001fa4270 */
[----:B------:R0:W-:Y:S01]  /*11c50*/  @P0 STG.E.U16 desc[UR36][R6.64+0x70], R10 ;  /* 0x0000700a06000986 */ /* 0x0001e2000c101524 */
[----:B---3--:R-:W-:-:S05]  /*11c60*/  FMUL R9, R9, R2 ;  /* 0x0000000209097220 */ /* 0x008fca0000400000 */
[----:B------:R-:W-:Y:S01]  /*11c70*/  F2FP.F16.F32.PACK_AB R9, RZ, R9 ;  /* 0x00000009ff09723e */ /* 0x000fe200000000ff */
[-C--:B--2---:R-:W-:Y:S01]  /*11c80*/  FMUL R8, R8, R2.reuse ;  /* 0x0000000208087220 */ /* 0x084fe20000400000 */
[----:B----4-:R-:W-:-:S04]  /*11c90*/  FMUL R3, R3, R2 ;  /* 0x0000000203037220 */ /* 0x010fc80000400000 */
[----:B------:R-:W-:-:S04]  /*11ca0*/  F2FP.F16.F32.PACK_AB R8, RZ, R8 ;  /* 0x00000008ff08723e */ /* 0x000fc800000000ff */
[----:B0-----:R-:W-:Y:S02]  /*11cb0*/  PRMT R10, R8, 0x7610, R10 ;  /* 0x00007610080a7816 */ /* 0x001fe4000000000a */
[----:B------:R-:W-:Y:S01]  /*11cc0*/  F2FP.F16.F32.PACK_AB R3, RZ, R3 ;  /* 0x00000003ff03723e */ /* 0x000fe200000000ff */
[----:B------:R-:W2:Y:S04]  /*11cd0*/  LDL.LU R8, [R1+0x88] ;  /* 0x0000880001087983 */ /* 0x000ea80000300800 */
[----:B------:R-:W-:Y:S04]  /*11ce0*/  @P1 STG.E.U16 desc[UR36][R6.64+0x72], R10 ;  /* 0x0000720a06001986 */ /* 0x000fe8000c101524 */
[----:B------:R0:W-:Y:S04]  /*11cf0*/  @P4 STG.E.U16 desc[UR36][R4.64+0x80], R9 ;  /* 0x0000800904004986 */ /* 0x0001e8000c101524 */
[----:B------:R1:W-:Y:S04]  /*11d00*/  @P5 STG.E.U16 desc[UR36][R4.64+0x82], R3 ;  /* 0x0000820304005986 */ /* 0x0003e8000c101524 */
[----:B0-----:R-:W3:Y:S04]  /*11d10*/  LDL.LU R9, [R1+0x94] ;  /* 0x0000940001097983 */ /* 0x001ee80000300800 */
[----:B-1----:R-:W4:Y:S01]  /*11d20*/  LDL.LU R3, [R1+0x98] ;  /* 0x0000980001037983 */ /* 0x002f220000300800 */
[----:B------:R-:W-:Y:S01]  /*11d30*/  ISETP.GT.AND P0, PT, R0, 0x40, P2 ;  /* 0x000000400000780c */ /* 0x000fe20001704270 */
[----:B--2---:R-:W-:-:S05]  /*11d40*/  FMUL R8, R8, R2 ;  /* 0x0000000208087220 */ /* 0x004fca0000400000 */
[----:B------:R-:W-:-:S07]  /*11d50*/  F2FP.F16.F32.PACK_AB R8, RZ, R8 ;  /* 0x00000008ff08723e */ /* 0x000fce00000000ff */
[----:B------:R0:W-:Y:S01]  /*11d60*/  @P0 STG.E.U16 desc[UR36][R6.64+0x80], R8 ;  /* 0x0000800806000986 */ /* 0x0001e2000c101524 */
[----:B----4-:R-:W-:-:S05]  /*11d70*/  FMUL R3, R3, R2 ;  /* 0x0000000203037220 */ /* 0x010fca0000400000 */
[----:B0-----:R-:W-:Y:S02]  /*11d80*/  F2FP.F16.F32.PACK_AB R8, RZ, R3 ;  /* 0x00000003ff08723e */ /* 0x001fe400000000ff */
[----:B------:R-:W2:Y:S02]  /*11d90*/  LDL.LU R3, [R1+0x9c] ;  /* 0x00009c0001037983 */ /* 0x000ea40000300800 */
[----:B------:R-:W-:Y:S02]  /*11da0*/  PRMT R13, R8, 0x7610, R13 ;  /* 0x00007610080d7816 */ /* 0x000fe4000000000d */
[----:B------:R-:W4:Y:S01]  /*11db0*/  LDL.LU R8, [R1+0xa0] ;  /* 0x0000a00001087983 */ /* 0x000f220000300800 */
[C---:B------:R-:W-:Y:S01]  /*11dc0*/  ISETP.GT.AND P1, PT, R0.reuse, 0x41, P2 ;  /* 0x000000410000780c */ /* 0x040fe20001724270 */
[-C--:B---3--:R-:W-:Y:S01]  /*11dd0*/  FMUL R9, R9, R2.reuse ;  /* 0x0000000209097220 */ /* 0x088fe20000400000 */
[-C--:B------:R-:W-:Y:S01]  /*11de0*/  FMUL R11, R11, R2.reuse ;  /* 0x000000020b0b7220 */ /* 0x080fe20000400000 */
[----:B------:R-:W-:Y:S01]  /*11df0*/  ISETP.GT.AND P4, PT, R0, 0x48, P3 ;  /* 0x000000480000780c */ /* 0x000fe20001f84270 */
[----:B------:R-:W-:-:S02]  /*11e00*/  FMUL R12, R12, R2 ;  /* 0x000000020c0c7220 */ /* 0x000fc40000400000 */
[----:B------:R-:W-:Y:S02]  /*11e10*/  F2FP.F16.F32.PACK_AB R9, RZ, R9 ;  /* 0x00000009ff09723e */ /* 0x000fe400000000ff */
[----:B------:R-:W-:Y:S02]  /*11e20*/  F2FP.F16.F32.PACK_AB R11, RZ, R11 ;  /* 0x0000000bff0b723e */ /* 0x000fe400000000ff */
[----:B------:R-:W-:Y:S02]  /*11e30*/  F2FP.F16.F32.PACK_AB R10, RZ, R12 ;  /* 0x0000000cff0a723e */ /* 0x000fe400000000ff */
[----:B------:R-:W-:Y:S02]  /*11e40*/  PRMT R12, R9, 0x7610, R12 ;  /* 0x00007610090c7816 */ /* 0x000fe4000000000c */
[C---:B------:R-:W-:Y:S01]  /*11e50*/  ISETP.GT.AND P5, PT, R0.reuse, 0x49, P3 ;  /* 0x000000490000780c */ /* 0x040fe20001fa4270 */
[----:B------:R-:W-:Y:S01]  /*11e60*/  @P1 STG.E.U16 desc[UR36][R6.64+0x82], R11 ;  /* 0x0000820b06001986 */ /* 0x000fe2000c101524 */
[----:B------:R-:W-:-:S02]  /*11e70*/  ISETP.GT.AND P0, PT, R0, 0x48, P2 ;  /* 0x000000480000780c */ /* 0x000fc40001704270 */
[C---:B------:R-:W-:Y:S01]  /*11e80*/  ISETP.GT.AND P1, PT, R0.reuse, 0x49, P2 ;  /* 0x000000490000780c */ /* 0x040fe20001724270 */
[----:B------:R0:W-:Y:S01]  /*11e90*/  @P4 STG.E.U16 desc[UR36][R4.64+0x90], R10 ;  /* 0x0000900a04004986 */ /* 0x0001e2000c101524 */
[----:B------:R-:W-:-:S07]  /*11ea0*/  ISETP.GT.AND P4, PT, R0, 0x50, P3 ;  /* 0x000000500000780c */ /* 0x000fce0001f84270 */
[----:B------:R1:W-:Y:S01]  /*11eb0*/  @P5 STG.E.U16 desc[UR36][R4.64+0x92], R12 ;  /* 0x0000920c04005986 */ /* 0x0003e2000c101524 */
[----:B------:R-:W-:-:S03]  /*11ec0*/  ISETP.GT.AND P5, PT, R0, 0x51, P3 ;  /* 0x000000510000780c */ /* 0x000fc60001fa4270 */
[----:B------:R3:W-:Y:S01]  /*11ed0*/  @P0 STG.E.U16 desc[UR36][R6.64+0x90], R13 ;  /* 0x0000900d06000986 */ /* 0x0007e2000c101524 */
[C---:B------:R-:W-:Y:S02]  /*11ee0*/  ISETP.GT.AND P0, PT, R0.reuse, 0x51, P2 ;  /* 0x000000510000780c */ /* 0x040fe40001704270 */
[----:B------:R-:W-:Y:S01]  /*11ef0*/  ISETP.GT.AND P6, PT, R0, 0x71, P3 ;  /* 0x000000710000780c */ /* 0x000fe20001fc4270 */
[----:B--2---:R-:W-:-:S05]  /*11f00*/  FMUL R3, R3, R2 ;  /* 0x0000000203037220 */ /* 0x004fca0000400000 */
[----:B------:R-:W-:Y:S01]  /*11f10*/  F2FP.F16.F32.PACK_AB R9, RZ, R3 ;  /* 0x00000003ff09723e */ /* 0x000fe200000000ff */
[-C--:B----4-:R-:W-:Y:S01]  /*11f20*/  FMUL R3, R8, R2.reuse ;  /* 0x0000000208037220 */ /* 0x090fe20000400000 */
[----:B------:R-:W-:-:S04]  /*11f30*/  FMUL R8, R235, R2 ;  /* 0x00000002eb087220 */ /* 0x000fc80000400000 */
[----:B------:R-:W-:Y:S02]  /*11f40*/  F2FP.F16.F32.PACK_AB R3, RZ, R3 ;  /* 0x00000003ff03723e */ /* 0x000fe400000000ff */
[----:B0-----:R-:W-:Y:S02]  /*11f50*/  PRMT R10, R9, 0x7610, R10 ;  /* 0x00007610090a7816 */ /* 0x001fe4000000000a */
[----:B------:R-:W-:Y:S01]  /*11f60*/  PRMT R11, R3, 0x7610, R11 ;  /* 0x00007610030b7816 */ /* 0x000fe2000000000b */
[----:B------:R-:W-:Y:S01]  /*11f70*/  FMUL R3, R233, R2 ;  /* 0x00000002e9037220 */ /* 0x000fe20000400000 */
[----:B------:R-:W-:Y:S01]  /*11f80*/  F2FP.F16.F32.PACK_AB R8, RZ, R8 ;  /* 0x00000008ff08723e */ /* 0x000fe200000000ff */
[----:B------:R-:W-:Y:S01]  /*11f90*/  FMUL R9, R234, R2 ;  /* 0x00000002ea097220 */ /* 0x000fe20000400000 */
[----:B------:R0:W-:Y:S02]  /*11fa0*/  @P1 STG.E.U16 desc[UR36][R6.64+0x92], R10 ;  /* 0x0000920a06001986 */ /* 0x0001e4000c101524 */
[----:B-1----:R-:W-:-:S02]  /*11fb0*/  PRMT R12, R8, 0x7610, R12 ;  /* 0x00007610080c7816 */ /* 0x002fc4000000000c */
[----:B------:R-:W-:Y:S01]  /*11fc0*/  F2FP.F16.F32.PACK_AB R8, RZ, R3 ;  /* 0x00000003ff08723e */ /* 0x000fe200000000ff */
[-C--:B------:R-:W-:Y:S01]  /*11fd0*/  FMUL R3, R232, R2.reuse ;  /* 0x00000002e8037220 */ /* 0x080fe20000400000 */
[C---:B------:R-:W-:Y:S02]  /*11fe0*/  ISETP.GT.AND P1, PT, R0.reuse, 0x50, P2 ;  /* 0x000000500000780c */ /* 0x040fe40001724270 */
[----:B------:R-:W-:Y:S01]  /*11ff0*/  F2FP.F16.F32.PACK_AB R9, RZ, R9 ;  /* 0x00000009ff09723e */ /* 0x000fe200000000ff */
[----:B------:R1:W-:Y:S01]  /*12000*/  @P4 STG.E.U16 desc[UR36][R4.64+0xa0], R11 ;  /* 0x0000a00b04004986 */ /* 0x0003e2000c101524 */
[----:B------:R-:W-:Y:S02]  /*12010*/  ISETP.GT.AND P4, PT, R0, 0x58, P3 ;  /* 0x000000580000780c */ /* 0x000fe40001f84270 */
[----:B---3--:R-:W-:Y:S02]  /*12020*/  PRMT R13, R9, 0x7610, R13 ;  /* 0x00007610090d7816 */ /* 0x008fe4000000000d */
[----:B------:R-:W-:Y:S01]  /*12030*/  F2FP.F16.F32.PACK_AB R9, RZ, R3 ;  /* 0x00000003ff09723e */ /* 0x000fe200000000ff */
[-C--:B------:R-:W-:Y:S01]  /*12040*/  FMUL R3, R230, R2.reuse ;  /* 0x00000002e6037220 */ /* 0x080fe20000400000 */
[----:B------:R-:W-:Y:S01]  /*12050*/  PRMT R14, R8, 0x7610, R14 ;  /* 0x00007610080e7816 */ /* 0x000fe2000000000e */
[----:B------:R-:W-:Y:S01]  /*12060*/  FMUL R8, R231, R2 ;  /* 0x00000002e7087220 */ /* 0x000fe20000400000 */
[----:B------:R2:W-:Y:S01]  /*12070*/  @P5 STG.E.U16 desc[UR36][R4.64+0xa2], R12 ;  /* 0x0000a20c04005986 */ /* 0x0005e2000c101524 */
[----:B------:R-:W-:-:S02]  /*12080*/  ISETP.GT.AND P5, PT, R0, 0x59, P3 ;  /* 0x000000590000780c */ /* 0x000fc40001fa4270 */
[----:B------:R-:W-:Y:S01]  /*12090*/  F2FP.F16.F32.PACK_AB R3, RZ, R3 ;  /* 0x00000003ff03723e */ /* 0x000fe200000000ff */
[----:B------:R-:W-:Y:S01]  /*120a0*/  @P1 STG.E.U16 desc[UR36][R6.64+0xa0], R13 ;  /* 0x0000a00d06001986 */ /* 0x000fe2000c101524 */
[----:B0-----:R-:W-:Y:S01]  /*120b0*/  F2FP.F16.F32.PACK_AB R10, RZ, R8 ;  /* 0x00000008ff0a723e */ /* 0x001fe200000000ff */
[-C--:B------:R-:W-:Y:S01]  /*120c0*/  FMUL R8, R229, R2.reuse ;  /* 0x00000002e5087220 */ /* 0x080fe20000400000 */
[----:B-1----:R-:W-:Y:S01]  /*120d0*/  PRMT R11, R3, 0x7610, R11 ;  /* 0x00007610030b7816 */ /* 0x002fe2000000000b */
[----:B------:R-:W-:Y:S01]  /*120e0*/  @P0 STG.E.U16 desc[UR36][R6.64+0xa2], R14 ;  /* 0x0000a20e06000986 */ /* 0x000fe2000c101524 */
[----:B------:R-:W-:Y:S01]  /*120f0*/  ISETP.GT.AND P0, PT, R0, 0x58, P2 ;  /* 0x000000580000780c */ /* 0x000fe20001704270 */
[----:B------:R-:W-:Y:S01]  /*12100*/  FMUL R3, R228, R2 ;  /* 0x00000002e4037220 */ /* 0x000fe20000400000 */
[C---:B------:R-:W-:Y:S01]  /*12110*/  ISETP.GT.AND P1, PT, R0.reuse, 0x59, P2 ;  /* 0x000000590000780c */ /* 0x040fe20001724270 */
[----:B------:R0:W-:Y:S01]  /*12120*/  @P4 STG.E.U16 desc[UR36][R4.64+0xb0], R9 ;  /* 0x0000b00904004986 */ /* 0x0001e2000c101524 */
[----:B------:R-:W-:-:S02]  /*12130*/  ISETP.GT.AND P4, PT, R0, 0x60, P3 ;  /* 0x000000600000780c */ /* 0x000fc40001f84270 */
[----:B------:R-:W-:Y:S01]  /*12140*/  F2FP.F16.F32.PACK_AB R8, RZ, R8 ;  /* 0x00000008ff08723e */ /* 0x000fe200000000ff */
[----:B------:R1:W-:Y:S03]  /*12150*/  @P5 STG.E.U16 desc[UR36][R4.64+0xb2], R10 ;  /* 0x0000b20a04005986 */ /* 0x0003e6000c101524 */
[----:B--2---:R-:W-:Y:S02]  /*12160*/  PRMT R12, R8, 0x7610, R12 ;  /* 0x00007610080c7816 */ /* 0x004fe4000000000c */
[----:B0-----:R-:W-:Y:S01]  /*12170*/  F2FP.F16.F32.PACK_AB R9, RZ, R3 ;  /* 0x00000003ff09723e */ /* 0x001fe200000000ff */
[-C--:B------:R-:W-:Y:S01]  /*12180*/  FMUL R3, R227, R2.reuse ;  /* 0x00000002e3037220 */ /* 0x080fe20000400000 */
[-C--:B------:R-:W-:Y:S02]  /*12190*/  FMUL R8, R226, R2.reuse ;  /* 0x00000002e2087220 */ /* 0x080fe40000400000 */
[----:B-1----:R-:W-:Y:S01]  /*121a0*/  PRMT R10, R9, 0x7610, R10 ;  /* 0x00007610090a7816 */ /* 0x002fe2000000000a */
[----:B------:R0:W-:Y:S01]  /*121b0*/  @P0 STG.E.U16 desc[UR36][R6.64+0xb0], R11 ;  /* 0x0000b00b06000986 */ /* 0x0001e2000c101524 */
[----:B------:R-:W-:Y:S01]  /*121c0*/  F2FP.F16.F32.PACK_AB R3, RZ, R3 ;  /* 0x00000003ff03723e */ /* 0x000fe200000000ff */
[----:B------:R-:W-:Y:S01]  /*121d0*/  FMUL R9, R225, R2 ;  /* 0x00000002e1097220 */ /* 0x000fe20000400000 */
[C---:B------:R-:W-:Y:S01]  /*121e0*/  ISETP.GT.AND P5, PT, R0.reuse, 0x61, P3 ;  /* 0x000000610000780c */ /* 0x040fe20001fa4270 */
[----:B------:R1:W-:Y:S01]  /*121f0*/  @P1 STG.E.U16 desc[UR36][R6.64+0xb2], R12 ;  /* 0x0000b20c06001986 */ /* 0x0003e2000c101524 */
[----:B------:R-:W-:-:S03]  /*12200*/  ISETP.GT.AND P1, PT, R0, 0x60, P2 ;  /* 0x000000600000780c */ /* 0x000fc60001724270 */
[----:B------:R-:W-:Y:S01]  /*12210*/  @P4 STG.E.U16 desc[UR36][R4.64+0xc0], R10 ;  /* 0x0000c00a04004986 */ /* 0x000fe2000c101524 */
[----:B------:R-:W-:Y:S02]  /*12220*/  ISETP.GT.AND P4, PT, R0, 0x61, P2 ;  /* 0x000000610000780c */ /* 0x000fe40001784270 */
[----:B------:R-:W-:Y:S02]  /*12230*/  F2FP.F16.F32.PACK_AB R8, RZ, R8 ;  /* 0x00000008ff08723e */ /* 0x000fe400000000ff */
[----:B0-----:R-:W-:Y:S01]  /*12240*/  PRMT R11, R3, 0x7610, R11 ;  /* 0x00007610030b7816 */ /* 0x001fe2000000000b */
[-C--:B------:R-:W-:Y:S01]  /*12250*/  FMUL R3, R224, R2.reuse ;  /* 0x00000002e0037220 */ /* 0x080fe20000400000 */
[----:B------:R-:W-:Y:S02]  /*12260*/  F2FP.F16.F32.PACK_AB R9, RZ, R9 ;  /* 0x00000009ff09723e */ /* 0x000fe400000000ff */
[----:B-1----:R-:W-:Y:S02]  /*12270*/  PRMT R12, R8, 0x7610, R12 ;  /* 0x00007610080c7816 */ /* 0x002fe4000000000c */
[----:B------:R-:W-:Y:S01]  /*12280*/  F2FP.F16.F32.PACK_AB R8, RZ, R3 ;  /* 0x00000003ff08723e */ /* 0x000fe200000000ff */
[----:B------:R-:W-:Y:S01]  /*12290*/  FMUL R3, R223, R2 ;  /* 0x00000002df037220 */ /* 0x000fe20000400000 */
[----:B------:R-:W-:Y:S01]  /*122a0*/  PRMT R13, R9, 0x7610, R13 ;  /* 0x00007610090d7816 */ /* 0x000fe2000000000d */
[----:B------:R0:W-:Y:S01]  /*122b0*/  @P5 STG.E.U16 desc[UR36][R4.64+0xc2], R11 ;  /* 0x0000c20b04005986 */ /* 0x0001e2000c101524 */
[----:B------:R-:W-:-:S02]  /*122c0*/  ISETP.GT.AND P0, PT, R0, 0x68, P3 ;  /* 0x000000680000780c */ /* 0x000fc40001f04270 */
[----:B------:R-:W-:Y:S01]  /*122d0*/  F2FP.F16.F32.PACK_AB R9, RZ, R3 ;  /* 0x00000003ff09723e */ /* 0x000fe200000000ff */
[----:B------:R1:W-:Y:S01]  /*122e0*/  @P1 STG.E.U16 desc[UR36][R6.64+0xc0], R12 ;  /* 0x0000c00c06001986 */ /* 0x0003e2000c101524 */
[----:B------:R-:W-:-:S03]  /*122f0*/  FMUL R3, R221, R2 ;  /* 0x00000002dd037220 */ /* 0x000fc60000400000 */
[----:B------:R-:W-:Y:S01]  /*12300*/  @P4 STG.E.U16 desc[UR36][R6.64+0xc2], R13 ;  /* 0x0000c20d06004986 */ /* 0x000fe2000c101524 */
[----:B------:R-:W-:Y:S02]  /*12310*/  ISETP.GT.AND P4, PT, R0, 0x69, P3 ;  /* 0x000000690000780c */ /* 0x000fe40001f84270 */
[----:B------:R-:W-:Y:S01]  /*12320*/  PRMT R14, R8, 0x7610, R14 ;  /* 0x00007610080e7816 */ /* 0x000fe2000000000e */
[-C--:B------:R-:W-:Y:S01]  /*12330*/  FMUL R8, R222, R2.reuse ;  /* 0x00000002de087220 */ /* 0x080fe20000400000 */
[----:B------:R-:W-:Y:S02]  /*12340*/  F2FP.F16.F32.PACK_AB R3, RZ, R3 ;  /* 0x00000003ff03723e */ /* 0x000fe400000000ff */
[----:B------:R-:W-:Y:S01]  /*12350*/  ISETP.GT.AND P1, PT, R0, 0x68, P2 ;  /* 0x000000680000780c */ /* 0x000fe20001724270 */
[----:B------:R-:W-:Y:S01]  /*12360*/  @P0 STG.E.U16 desc[UR36][R4.64+0xd0], R14 ;  /* 0x0000d00e04000986 */ /* 0x000fe2000c101524 */
[----:B0-----:R-:W-:Y:S01]  /*12370*/  PRMT R11, R3, 0x7610, R11 ;  /* 0x00007610030b7816 */ /* 0x001fe2000000000b */
[----:B------:R-:W-:Y:S01]  /*12380*/  FMUL R3, R219, R2 ;  /* 0x00000002db037220 */ /* 0x000fe20000400000 */
[----:B------:R-:W-:Y:S01]  /*12390*/  F2FP.F16.F32.PACK_AB R10, RZ, R8 ;  /* 0x00000008ff0a723e */ /* 0x000fe200000000ff */
[----:B------:R-:W-:Y:S01]  /*123a0*/  FMUL R8, R220, R2 ;  /* 0x00000002dc087220 */ /* 0x000fe20000400000 */
[C---:B------:R-:W-:Y:S01]  /*123b0*/  ISETP.GT.AND P0, PT, R0.reuse, 0x69, P2 ;  /* 0x000000690000780c */ /* 0x040fe20001704270 */
[----:B------:R0:W-:Y:S01]  /*123c0*/  @P4 STG.E.U16 desc[UR36][R4.64+0xd2], R9 ;  /* 0x0000d20904004986 */ /* 0x0001e2000c101524 */
[----:B------:R-:W-:-:S02]  /*123d0*/  ISETP.GT.AND P5, PT, R0, 0x70, P3 ;  /* 0x000000700000780c */ /* 0x000fc40001fa4270 */
[----:B------:R-:W-:-:S04]  /*123e0*/  F2FP.F16.F32.PACK_AB R8, RZ, R8 ;  /* 0x00000008ff08723e */ /* 0x000fc800000000ff */
[----:B-1----:R-:W-:Y:S02]  /*123f0*/  PRMT R12, R8, 0x7610, R12 ;  /* 0x00007610080c7816 */ /* 0x002fe4000000000c */
[----:B0-----:R-:W-:Y:S01]  /*12400*/  F2FP.F16.F32.PACK_AB R9, RZ, R3 ;  /* 0x00000003ff09723e */ /* 0x001fe200000000ff */
[-C--:B------:R-:W-:Y:S01]  /*12410*/  FMUL R3, R218, R2.reuse ;  /* 0x00000002da037220 */ /* 0x080fe20000400000 */
[----:B------:R-:W-:Y:S01]  /*12420*/  FMUL R8, R217, R2 ;  /* 0x00000002d9087220 */ /* 0x000fe20000400000 */
[----:B------:R0:W-:Y:S03]  /*12430*/  @P1 STG.E.U16 desc[UR36][R6.64+0xd0], R10 ;  /* 0x0000d00a06001986 */ /* 0x0001e6000c101524 */
[----:B------:R-:W-:Y:S01]  /*12440*/  F2FP.F16.F32.PACK_AB R3, RZ, R3 ;  /* 0x00000003ff03723e */ /* 0x000fe200000000ff */
[----:B------:R1:W-:Y:S01]  /*12450*/  @P0 STG.E.U16 desc[UR36][R6.64+0xd2], R11 ;  /* 0x0000d20b06000986 */ /* 0x0003e2000c101524 */
[----:B------:R-:W-:-:S02]  /*12460*/  ISETP.GT.AND P1, PT, R0, 0x70, P2 ;  /* 0x000000700000780c */ /* 0x000fc40001724270 */
[----:B------:R-:W-:Y:S01]  /*12470*/  F2FP.F16.F32.PACK_AB R8, RZ, R8 ;  /* 0x00000008ff08723e */ /* 0x000fe200000000ff */
[----:B------:R2:W-:Y:S01]  /*12480*/  @P5 STG.E.U16 desc[UR36][R4.64+0xe0], R12 ;  /* 0x0000e00c04005986 */ /* 0x0005e2000c101524 */
[----:B0-----:R-:W-:Y:S01]  /*12490*/  PRMT R10, R9, 0x7610, R10 ;  /* 0x00007610090a7816 */ /* 0x001fe2000000000a */
[-C--:B------:R-:W-:Y:S01]  /*124a0*/  FMUL R9, R216, R2.reuse ;  /* 0x00000002d8097220 */ /* 0x080fe20000400000 */
[----:B-1----:R-:W-:Y:S01]  /*124b0*/  PRMT R11, R3, 0x7610, R11 ;  /* 0x00007610030b7816 */ /* 0x002fe2000000000b */
[----:B------:R-:W-:-:S03]  /*124c0*/  FMUL R3, R215, R2 ;  /* 0x00000002d7037220 */ /* 0x000fc60000400000 */
[----:B------:R-:W-:Y:S02]  /*124d0*/  F2FP.F16.F32.PACK_AB R9, RZ, R9 ;  /* 0x00000009ff09723e */ /* 0x000fe400000000ff */
[----:B--2---:R-:W-:Y:S02]  /*124e0*/  PRMT R12, R8, 0x7610, R12 ;  /* 0x00007610080c7816 */ /* 0x004fe4000000000c */
[----:B------:R-:W-:Y:S01]  /*124f0*/  F2FP.F16.F32.PACK_AB R8, RZ, R3 ;  /* 0x00000003ff08723e */ /* 0x000fe200000000ff */
[----:B------:R-:W-:Y:S01]  /*12500*/  FMUL R3, R214, R2 ;  /* 0x00000002d6037220 */ /* 0x000fe20000400000 */
[C---:B------:R-:W-:Y:S02]  /*12510*/  ISETP.GT.AND P4, PT, R0.reuse, 0x71, P2 ;  /* 0x000000710000780c */ /* 0x040fe40001784270 */
[----:B------:R-:W-:Y:S01]  /*12520*/  ISETP.GT.AND P5, PT, R0, 0x78, P3 ;  /* 0x000000780000780c */ /* 0x000fe20001fa4270 */
[----:B------:R0:W-:Y:S01]  /*12530*/  @P6 STG.E.U16 desc[UR36][R4.64+0xe2], R10 ;  /* 0x0000e20a04006986 */ /* 0x0001e2000c101524 */
[----:B------:R-:W-:-:S02]  /*12540*/  PRMT R13, R9, 0x7610, R13 ;  /* 0x00007610090d7816 */ /* 0x000fc4000000000d */
[----:B------:R-:W-:Y:S01]  /*12550*/  F2FP.F16.F32.PACK_AB R9, RZ, R3 ;  /* 0x00000003ff09723e */ /* 0x000fe200000000ff */
[----:B------:R1:W-:Y:S01]  /*12560*/  @P1 STG.E.U16 desc[UR36][R6.64+0xe0], R11 ;  /* 0x0000e00b06001986 */ /* 0x0003e2000c101524 */
[----:B------:R-:W-:Y:S01]  /*12570*/  ISETP.GT.AND P0, PT, R0, 0x79, P3 ;  /* 0x000000790000780c */ /* 0x000fe20001f04270 */
[-C--:B------:R-:W-:Y:S01]  /*12580*/  FMUL R3, R212, R2.reuse ;  /* 0x00000002d4037220 */ /* 0x080fe20000400000 */
[----:B------:R-:W-:Y:S02]  /*12590*/  ISETP.GT.AND P1, PT, R0, 0x78, P2 ;  /* 0x000000780000780c */ /* 0x000fe40001724270 */
[----:B------:R-:W-:Y:S01]  /*125a0*/  PRMT R14, R8, 0x7610, R14 ;  /* 0x00007610080e7816 */ /* 0x000fe2000000000e */
[----:B------:R-:W-:Y:S01]  /*125b0*/  FMUL R8, R213, R2 ;  /* 0x00000002d5087220 */ /* 0x000fe20000400000 */
[----:B------:R-:W-:Y:S01]  /*125c0*/  F2FP.F16.F32.PACK_AB R3, RZ, R3 ;  /* 0x00000003ff03723e */ /* 0x000fe200000000ff */
[----:B------:R2:W-:Y:S01]  /*125d0*/  @P4 STG.E.U16 desc[UR36][R6.64+0xe2], R12 ;  /* 0x0000e20c06004986 */ /* 0x0005e2000c101524 */
[----:B------:R-:W-:-:S02]  /*125e0*/  ISETP.GT.AND P4, PT, R0, 0x79, P2 ;  /* 0x000000790000780c */ /* 0x000fc40001784270 */
[----:B0-----:R-:W-:Y:S01]  /*125f0*/  F2FP.F16.F32.PACK_AB R10, RZ, R8 ;  /* 0x00000008ff0a723e */ /* 0x001fe200000000ff */
[----:B------:R-:W-:Y:S01]  /*12600*/  @P5 STG.E.U16 desc[UR36][R4.64+0xf0], R13 ;  /* 0x0000f00d04005986 */ /* 0x000fe2000c101524 */
[----:B-1----:R-:W-:Y:S01]  /*12610*/  PRMT R11, R3, 0x7610, R11 ;  /* 0x00007610030b7816 */ /* 0x002fe2000000000b */
[-C--:B------:R-:W-:Y:S01]  /*12620*/  FMUL R3, R210, R2.reuse ;  /* 0x00000002d2037220 */ /* 0x080fe20000400000 */
[----:B------:R-:W-:Y:S01]  /*12630*/  FMUL R8, R211, R2 ;  /* 0x00000002d3087220 */ /* 0x000fe20000400000 */
[C---:B------:R-:W-:Y:S01]  /*12640*/  ISETP.GT.AND P5, PT, R0.reuse, 0x80, P3 ;  /* 0x000000800000780c */ /* 0x040fe20001fa4270 */
[----:B------:R-:W-:Y:S01]  /*12650*/  @P0 STG.E.U16 desc[UR36][R4.64+0xf2], R14 ;  /* 0x0000f20e04000986 */ /* 0x000fe2000c101524 */
[----:B------:R-:W-:-:S03]  /*12660*/  ISETP.GT.AND P6, PT, R0, 0x81, P3 ;  /* 0x000000810000780c */ /* 0x000fc60001fc4270 */
[----:B------:R0:W-:Y:S01]  /*12670*/  @P1 STG.E.U16 desc[UR36][R6.64+0xf0], R9 ;  /* 0x0000f00906001986 */ /* 0x0001e2000c101524 */
[----:B------:R-:W-:-:S04]  /*12680*/  F2FP.F16.F32.PACK_AB R8, RZ, R8 ;  /* 0x00000008ff08723e */ /* 0x000fc800000000ff */
[----:B--2---:R-:W-:Y:S01]  /*12690*/  PRMT R12, R8, 0x7610, R12 ;  /* 0x00007610080c7816 */ /* 0x004fe2000000000c */
[-C--:B------:R-:W-:Y:S01]  /*126a0*/  FMUL R8, R208, R2.reuse ;  /* 0x00000002d0087220 */ /* 0x080fe20000400000 */
[----:B0-----:R-:W-:Y:S01]  /*126b0*/  F2FP.F16.F32.PACK_AB R9, RZ, R3 ;  /* 0x00000003ff09723e */ /* 0x001fe200000000ff */
[----:B------:R-:W-:Y:S01]  /*126c0*/  FMUL R3, R209, R2 ;  /* 0x00000002d1037220 */ /* 0x000fe20000400000 */
[----:B------:R0:W-:Y:S01]  /*126d0*/  @P4 STG.E.U16 desc[UR36][R6.64+0xf2], R10 ;  /* 0x0000f20a06004986 */ /* 0x0001e2000c101524 */
[----:B------:R-:W-:-:S03]  /*126e0*/  ISETP.GT.AND P0, PT, R0, 0x80, P2 ;  /* 0x000000800000780c */ /* 0x000fc60001704270 */
[----:B------:R-:W-:Y:S01]  /*126f0*/  F2FP.F16.F32.PACK_AB R3, RZ, R3 ;  /* 0x00000003ff03723e */ /* 0x000fe200000000ff */
[----:B------:R1:W-:Y:S01]  /*12700*/  @P5 STG.E.U16 desc[UR36][R4.64+0x100], R11 ;  /* 0x0001000b04005986 */ /* 0x0003e2000c101524 */
[----:B------:R-:W-:Y:S02]  /*12710*/  ISETP.GT.AND P1, PT, R0, 0x81, P2 ;  /* 0x000000810000780c */ /* 0x000fe40001724270 */
[----:B------:R-:W-:Y:S01]  /*12720*/  F2FP.F16.F32.PACK_AB R8, RZ, R8 ;  /* 0x00000008ff08723e */ /* 0x000fe200000000ff */
[----:B------:R2:W-:Y:S01]  /*12730*/  @P6 STG.E.U16 desc[UR36][R4.64+0x102], R12 ;  /* 0x0001020c04006986 */ /* 0x0005e2000c101524 */
[----:B0-----:R-:W-:Y:S01]  /*12740*/  PRMT R10, R9, 0x7610, R10 ;  /* 0x00007610090a7816 */ /* 0x001fe2000000000a */
[-C--:B------:R-:W-:Y:S01]  /*12750*/  FMUL R9, R207, R2.reuse ;  /* 0x00000002cf097220 */ /* 0x080fe20000400000 */
[----:B-1----:R-:W-:Y:S01]  /*12760*/  PRMT R11, R3, 0x7610, R11 ;  /* 0x00007610030b7816 */ /* 0x002fe2000000000b */
[----:B------:R-:W-:Y:S01]  /*12770*/  FMUL R3, R206, R2 ;  /* 0x00000002ce037220 */ /* 0x000fe20000400000 */
[----:B------:R-:W-:-:S02]  /*12780*/  ISETP.GT.AND P4, PT, R0, 0x88, P3 ;  /* 0x000000880000780c */ /* 0x000fc40001f84270 */
[----:B--2---:R-:W-:Y:S02]  /*12790*/  PRMT R12, R8, 0x7610, R12 ;  /* 0x00007610080c7816 */ /* 0x004fe4000000000c */
[----:B------:R-:W-:Y:S01]  /*127a0*/  F2FP.F16.F32.PACK_AB R8, RZ, R3 ;  /* 0x00000003ff08723e */ /* 0x000fe200000000ff */
[-C--:B------:R-:W-:Y:S01]  /*127b0*/  FMUL R3, R205, R2.reuse ;  /* 0x00000002cd037220 */ /* 0x080fe20000400000 */
[----:B------:R-:W-:Y:S02]  /*127c0*/  F2FP.F16.F32.PACK_AB R9, RZ, R9 ;  /* 0x00000009ff09723e */ /* 0x000fe400000000ff */
[C---:B------:R-:W-:Y:S01]  /*127d0*/  ISETP.GT.AND P5, PT, R0.reuse, 0x89, P3 ;  /* 0x000000890000780c */ /* 0x040fe20001fa4270 */
[----:B------:R0:W-:Y:S01]  /*127e0*/  @P0 STG.E.U16 desc[UR36][R6.64+0x100], R10 ;  /* 0x0001000a06000986 */ /* 0x0001e2000c101524 */
[----:B------:R-:W-:Y:S02]  /*127f0*/  PRMT R13, R9, 0x7610, R13 ;  /* 0x00007610090d7816 */ /* 0x000fe4000000000d */
[----:B------:R-:W-:Y:S01]  /*12800*/  F2FP.F16.F32.PACK_AB R9, RZ, R3 ;  /* 0x00000003ff09723e */ /* 0x000fe200000000ff */
[----:B------:R1:W-:Y:S01]  /*12810*/  @P1 STG.E.U16 desc[UR36][R6.64+0x102], R11 ;  /* 0x0001020b06001986 */ /* 0x0003e2000c101524 */
[C---:B------:R-:W-:Y:S01]  /*12820*/  ISETP.GT.AND P0, PT, R0.reuse, 0x88, P2 ;  /* 0x000000880000780c */ /* 0x040fe20001704270 */
[----:B------:R-:W-:Y:S01]  /*12830*/  FMUL R3, R203, R2 ;  /* 0x00000002cb037220 */ /* 0x000fe20000400000 */
[----:B------:R-:W-:-:S02]  /*12840*/  ISETP.GT.AND P1, PT, R0, 0x89, P2 ;  /* 0x000000890000780c */ /* 0x000fc40001724270 */
[----:B------:R-:W-:Y:S01]  /*12850*/  PRMT R14, R8, 0x7610, R14 ;  /* 0x00007610080e7816 */ /* 0x000fe2000000000e */
[----:B------:R-:W-:Y:S01]  /*12860*/  FMUL R8, R204, R2 ;  /* 0x00000002cc087220 */ /* 0x000fe20000400000 */
[----:B------:R-:W-:Y:S01]  /*12870*/  F2FP.F16.F32.PACK_AB R3, RZ, R3 ;  /* 0x00000003ff03723e */ /* 0x000fe200000000ff */
[----:B------:R2:W-:Y:S01]  /*12880*/  @P4 STG.E.U16 desc[UR36][R4.64+0x110], R12 ;  /* 0x0001100c04004986 */ /* 0x0005e2000c101524 */
[----:B------:R-:W-:Y:S02]  /*12890*/  ISETP.GT.AND P4, PT, R0, 0x90, P3 ;  /* 0x000000900000780c */ /* 0x000fe40001f84270 */
        /* <DEDUP_REMOVED lines=9> */
[----:B------:R-:W-:Y:S02]  /*12930*/  F2FP.F16.F32.PACK_AB R8, RZ, R8 ;  /* 0x00000008ff08723e */ /* 0x000fe400000000ff */
[----:B------:R-:W-:Y:S01]  /*12940*/  ISETP.GT.AND P1, PT, R0, 0x91, P2 ;  /* 0x000000910000780c */ /* 0x000fe20001724270 */
[----:B------:R1:W-:Y:S01]  /*12950*/  @P4 STG.E.U16 desc[UR36][R4.64+0x120], R10 ;  /* 0x0001200a04004986 */ /* 0x0003e2000c101524 */
[----:B--2---:R-:W-:Y:S01]  /*12960*/  PRMT R12, R8, 0x7610, R12 ;  /* 0x00007610080c7816 */ /* 0x004fe2000000000c */
[-C--:B------:R-:W-:Y:S01]  /*12970*/  FMUL R8, R199, R2.reuse ;  /* 0x00000002c7087220 */ /* 0x080fe20000400000 */
[----:B0-----:R-:W-:Y:S01]  /*12980*/  F2FP.F16.F32.PACK_AB R9, RZ, R3 ;  /* 0x00000003ff09723e */ /* 0x001fe200000000ff */
[----:B------:R-:W-:Y:S01]  /*12990*/  FMUL R3, R200, R2 ;  /* 0x00000002c8037220 */ /* 0x000fe20000400000 */
[----:B------:R-:W-:Y:S01]  /*129a0*/  ISETP.GT.AND P4, PT, R0, 0x98, P3 ;  /* 0x000000980000780c */ /* 0x000fe20001f84270 */
[----:B------:R0:W-:Y:S03]  /*129b0*/  @P5 STG.E.U16 desc[UR36][R4.64+0x122], R11 ;  /* 0x0001220b04005986 */ /* 0x0001e6000c101524 */
[----:B------:R-:W-:-:S02]  /*129c0*/  F2FP.F16.F32.PACK_AB R3, RZ, R3 ;  /* 0x00000003ff03723e */ /* 0x000fc400000000ff */
[----:B-1----:R-:W-:Y:S01]  /*129d0*/  PRMT R10, R9, 0x7610, R10 ;  /* 0x00007610090a7816 */ /* 0x002fe2000000000a */
[----:B------:R-:W-:Y:S01]  /*129e0*/  FMUL R9, R198, R2 ;  /* 0x00000002c6097220 */ /* 0x000fe20000400000 */
[----:B------:R-:W-:Y:S01]  /*129f0*/  F2FP.F16.F32.PACK_AB R8, RZ, R8 ;  /* 0x00000008ff08723e */ /* 0x000fe200000000ff */
[----:B------:R1:W-:Y:S01]  /*12a00*/  @P0 STG.E.U16 desc[UR36][R6.64+0x120], R12 ;  /* 0x0001200c06000986 */ /* 0x0003e2000c101524 */
[----:B0-----:R-:W-:Y:S01]  /*12a10*/  PRMT R11, R3, 0x7610, R11 ;  /* 0x00007610030b7816 */ /* 0x001fe2000000000b */
[----:B------:R-:W-:Y:S01]  /*12a20*/  FMUL R3, R197, R2 ;  /* 0x00000002c5037220 */ /* 0x000fe20000400000 */
[C---:B------:R-:W-:Y:S01]  /*12a30*/  ISETP.GT.AND P5, PT, R0.reuse, 0x99, P3 ;  /* 0x000000990000780c */ /* 0x040fe20001fa4270 */
[----:B------:R0:W-:Y:S01]  /*12a40*/  @P1 STG.E.U16 desc[UR36][R6.64+0x122], R10 ;  /* 0x0001220a06001986 */ /* 0x0001e2000c101524 */
[----:B------:R-:W-:Y:S02]  /*12a50*/  ISETP.GT.AND P1, PT, R0, 0x98, P2 ;  /* 0x000000980000780c */ /* 0x000fe40001724270 */
[----:B------:R-:W-:-:S02]  /*12a60*/  F2FP.F16.F32.PACK_AB R9, RZ, R9 ;  /* 0x00000009ff09723e */ /* 0x000fc400000000ff */
[----:B-1----:R-:W-:Y:S02]  /*12a70*/  PRMT R12, R8, 0x7610, R12 ;  /* 0x00007610080c7816 */ /* 0x002fe4000000000c */
[----:B------:R-:W-:Y:S01]  /*12a80*/  F2FP.F16.F32.PACK_AB R8, RZ, R3 ;  /* 0x00000003ff08723e */ /* 0x000fe200000000ff */
[-C--:B------:R-:W-:Y:S01]  /*12a90*/  FMUL R3, R196, R2.reuse ;  /* 0x00000002c4037220 */ /* 0x080fe20000400000 */
[C---:B------:R-:W-:Y:S01]  /*12aa0*/  ISETP.GT.AND P0, PT, R0.reuse, 0x99, P2 ;  /* 0x000000990000780c */ /* 0x040fe20001704270 */
[----:B------:R1:W-:Y:S01]  /*12ab0*/  @P4 STG.E.U16 desc[UR36][R4.64+0x130], R11 ;  /* 0x0001300b04004986 */ /* 0x0003e2000c101524 */
[----:B------:R-:W-:Y:S02]  /*12ac0*/  ISETP.GT.AND P4, PT, R0, 0xa0, P3 ;  /* 0x000000a00000780c */ /* 0x000fe40001f84270 */
[----:B------:R-:W-:Y:S02]  /*12ad0*/  PRMT R13, R9, 0x7610, R13 ;  /* 0x00007610090d7816 */ /* 0x000fe4000000000d */
        /* <DEDUP_REMOVED lines=68> */
[----:B------:R-:W-:Y:S02]  /*12f20*/  ISETP.GT.AND P1, PT, R0, 0xb8, P2 ;  /* 0x000000b80000780c */ /* 0x000fe40001724270 */
[----:B------:R-:W-:Y:S02]  /*12f30*/  F2FP.F16.F32.PACK_AB R8, RZ, R8 ;  /* 0x00000008ff08723e */ /* 0x000fe400000000ff */
[----:B0-----:R-:W-:Y:S01]  /*12f40*/  PRMT R10, R9, 0x7610, R10 ;  /* 0x00007610090a7816 */ /* 0x001fe2000000000a */
[-C--:B------:R-:W-:Y:S01]  /*12f50*/  FMUL R9, R180, R2.reuse ;  /* 0x00000002b4097220 */ /* 0x080fe20000400000 */
[----:B-1----:R-:W-:Y:S01]  /*12f60*/  PRMT R11, R3, 0x7610, R11 ;  /* 0x00007610030b7816 */ /* 0x002fe2000000000b */
[----:B------:R-:W-:Y:S01]  /*12f70*/  FMUL R3, R179, R2 ;  /* 0x00000002b3037220 */ /* 0x000fe20000400000 */
[----:B------:R0:W-:Y:S02]  /*12f80*/  @P5 STG.E.U16 desc[UR36][R4.64+0x170], R12 ;  /* 0x0001700c04005986 */ /* 0x0001e4000c101524 */
[----:B------:R-:W-:-:S02]  /*12f90*/  F2FP.F16.F32.PACK_AB R9, RZ, R9 ;  /* 0x00000009ff09723e */ /* 0x000fc400000000ff */
[C---:B------:R-:W-:Y:S02]  /*12fa0*/  ISETP.GT.AND P4, PT, R0.reuse, 0xb9, P2 ;  /* 0x000000b90000780c */ /* 0x040fe40001784270 */
[----:B------:R-:W-:Y:S02]  /*12fb0*/  ISETP.GT.AND P5, PT, R0, 0xc0, P3 ;  /* 0x000000c00000780c */ /* 0x000fe40001fa4270 */
[----:B0-----:R-:W-:Y:S02]  /*12fc0*/  PRMT R12, R8, 0x7610, R12 ;  /* 0x00007610080c7816 */ /* 0x001fe4000000000c */
[----:B------:R-:W-:Y:S01]  /*12fd0*/  F2FP.F16.F32.PACK_AB R8, RZ, R3 ;  /* 0x00000003ff08723e */ /* 0x000fe200000000ff */
[----:B------:R-:W-:Y:S01]  /*12fe0*/  FMUL R3, R178, R2 ;  /* 0x00000002b2037220 */ /* 0x000fe20000400000 */
[----:B------:R-:W-:Y:S01]  /*12ff0*/  PRMT R13, R9, 0x7610, R13 ;  /* 0x00007610090d7816 */ /* 0x000fe2000000000d */
[----:B------:R0:W-:Y:S01]  /*13000*/  @P6 STG.E.U16 desc[UR36][R4.64+0x172], R10 ;  /* 0x0001720a04006986 */ /* 0x0001e2000c101524 */
[----:B------:R-:W-:-:S02]  /*13010*/  ISETP.GT.AND P0, PT, R0, 0xc1, P3 ;  /* 0x000000c10000780c */ /* 0x000fc40001f04270 */
[----:B------:R-:W-:Y:S01]  /*13020*/  F2FP.F16.F32.PACK_AB R9, RZ, R3 ;  /* 0x00000003ff09723e */ /* 0x000fe200000000ff */
[----:B------:R1:W-:Y:S01]  /*13030*/  @P1 STG.E.U16 desc[UR36][R6.64+0x170], R11 ;  /* 0x0001700b06001986 */ /* 0x0003e2000c101524 */
[-C--:B------:R-:W-:Y:S01]  /*13040*/  FMUL R3, R176, R2.reuse ;  /* 0x00000002b0037220 */ /* 0x080fe20000400000 */
[----:B------:R-:W-:Y:S02]  /*13050*/  ISETP.GT.AND P1, PT, R0, 0xc0, P2 ;  /* 0x000000c00000780c */ /* 0x000fe40001724270 */
        /* <DEDUP_REMOVED lines=40> */
[C---:B------:R-:W-:Y:S01]  /*132e0*/  ISETP.GT.AND P0, PT, R0.reuse, 0xd0, P2 ;  /* 0x000000d00000780c */ /* 0x040fe20001704270 */
        /* <DEDUP_REMOVED lines=11> */
[----:B------:R-:W-:Y:S01]  /*133a0*/  ISETP.GT.AND P5, PT, R0, 0xd9, P3 ;  /* 0x000000d90000780c */ /* 0x000fe20001fa4270 */
[----:B------:R-:W-:Y:S01]  /*133b0*/  FMUL R8, R166, R2 ;  /* 0x00000002a6087220 */ /* 0x000fe20000400000 */
[----:B------:R-:W-:Y:S01]  /*133c0*/  @P0 STG.E.U16 desc[UR36][R6.64+0x1a0], R14 ;  /* 0x0001a00e06000986 */ /* 0x000fe2000c101524 */
[----:B------:R-:W-:-:S03]  /*133d0*/  ISETP.GT.AND P0, PT, R0, 0xd8, P2 ;  /* 0x000000d80000780c */ /* 0x000fc60001704270 */
[----:B------:R0:W-:Y:S01]  /*133e0*/  @P1 STG.E.U16 desc[UR36][R6.64+0x1a2], R9 ;  /* 0x0001a20906001986 */ /* 0x0001e2000c101524 */
[----:B------:R-:W-:Y:S02]  /*133f0*/  F2FP.F16.F32.PACK_AB R8, RZ, R8 ;  /* 0x00000008ff08723e */ /* 0x000fe400000000ff */
[----:B------:R-:W-:Y:S02]  /*13400*/  ISETP.GT.AND P1, PT, R0, 0xd9, P2 ;  /* 0x000000d90000780c */ /* 0x000fe40001724270 */
        /* <DEDUP_REMOVED lines=16> */
[----:B------:R1:W-:Y:S01]  /*13510*/  @P1 STG.E.U16 desc[UR36][R6.64+0x1b2], R10 ;  /* 0x0001b20a06001986 */ /* 0x0003e2000c101524 */
[----:B------:R-:W-:Y:S02]  /*13520*/  ISETP.GT.AND P1, PT, R0, 0xe0, P2 ;  /* 0x000000e00000780c */ /* 0x000fe40001724270 */
[----:B0-----:R-:W-:Y:S02]  /*13530*/  PRMT R12, R8, 0x7610, R12 ;  /* 0x00007610080c7816 */ /* 0x001fe4000000000c */
[----:B------:R-:W-:Y:S01]  /*13540*/  F2FP.F16.F32.PACK_AB R8, RZ, R3 ;  /* 0x00000003ff08723e */ /* 0x000fe200000000ff */
[-C--:B------:R-:W-:Y:S01]  /*13550*/  FMUL R3, R160, R2.reuse ;  /* 0x00000002a0037220 */ /* 0x080fe20000400000 */
[----:B------:R-:W-:Y:S01]  /*13560*/  ISETP.GT.AND P0, PT, R0, 0xe1, P2 ;  /* 0x000000e10000780c */ /* 0x000fe20001704270 */
[----:B------:R0:W-:Y:S01]  /*13570*/  @P4 STG.E.U16 desc[UR36][R4.64+0x1c0], R11 ;  /* 0x0001c00b04004986 */ /* 0x0001e2000c101524 */
[----:B-1----:R-:W-:Y:S02]  /*13580*/  PRMT R10, R9, 0x7610, R10 ;  /* 0x00007610090a7816 */ /* 0x002fe4000000000a */
[----:B------:R-:W-:Y:S01]  /*13590*/  PRMT R13, R8, 0x7610, R13 ;  /* 0x00007610080d7816 */ /* 0x000fe2000000000d */
[----:B------:R-:W-:Y:S01]  /*135a0*/  @P5 STG.E.U16 desc[UR36][R4.64+0x1c2], R12 ;  /* 0x0001c20c04005986 */ /* 0x000fe2000c101524 */
[----:B------:R-:W-:Y:S01]  /*135b0*/  FMUL R8, R159, R2 ;  /* 0x000000029f087220 */ /* 0x000fe20000400000 */
[----:B------:R-:W-:-:S02]  /*135c0*/  ISETP.GT.AND P4, PT, R0, 0xe8, P3 ;  /* 0x000000e80000780c */ /* 0x000fc40001f84270 */
[----:B------:R-:W-:Y:S01]  /*135d0*/  F2FP.F16.F32.PACK_AB R9, RZ, R3 ;  /* 0x00000003ff09723e */ /* 0x000fe200000000ff */
[----:B------:R-:W-:Y:S01]  /*135e0*/  FMUL R3, R158, R2 ;  /* 0x000000029e037220 */ /* 0x000fe20000400000 */
[C---:B------:R-:W-:Y:S02]  /*135f0*/  ISETP.GT.AND P5, PT, R0.reuse, 0xe9, P3 ;  /* 0x000000e90000780c */ /* 0x040fe40001fa4270 */
[----:B------:R-:W-:Y:S02]  /*13600*/  ISETP.GT.AND P6, PT, R0, 0xe8, P2 ;  /* 0x000000e80000780c */ /* 0x000fe400017c4270 */
[----:B------:R-:W-:Y:S01]  /*13610*/  F2FP.F16.F32.PACK_AB R8, RZ, R8 ;  /* 0x00000008ff08723e */ /* 0x000fe200000000ff */
[----:B------:R1:W-:Y:S01]  /*13620*/  @P1 STG.E.U16 desc[UR36][R6.64+0x1c0], R10 ;  /* 0x0001c00a06001986 */ /* 0x0003e2000c101524 */
[----:B------:R-:W-:Y:S02]  /*13630*/  F2FP.F16.F32.PACK_AB R3, RZ, R3 ;  /* 0x00000003ff03723e */ /* 0x000fe400000000ff */
[----:B0-----:R-:W-:-:S02]  /*13640*/  PRMT R11, R8, 0x7610, R11 ;  /* 0x00007610080b7816 */ /* 0x001fc4000000000b */
[----:B------:R-:W-:Y:S01]  /*13650*/  PRMT R18, R3, 0x7610, R18 ;  /* 0x0000761003127816 */ /* 0x000fe20000000012 */
[----:B------:R0:W-:Y:S01]  /*13660*/  @P0 STG.E.U16 desc[UR36][R6.64+0x1c2], R13 ;  /* 0x0001c20d06000986 */ /* 0x0001e2000c101524 */
[----:B-1----:R-:W-:Y:S01]  /*13670*/  PRMT R10, R9, 0x7610, R10 ;  /* 0x00007610090a7816 */ /* 0x002fe2000000000a */
[----:B------:R-:W-:-:S04]  /*13680*/  FMUL R3, R157, R2 ;  /* 0x000000029d037220 */ /* 0x000fc80000400000 */
[----:B------:R-:W-:Y:S01]  /*13690*/  @P4 STG.E.U16 desc[UR36][R4.64+0x1d0], R10 ;  /* 0x0001d00a04004986 */ /* 0x000fe2000c101524 */
[----:B------:R-:W-:-:S03]  /*136a0*/  ISETP.GT.AND P4, PT, R0, 0xe9, P2 ;  /* 0x000000e90000780c */ /* 0x000fc60001784270 */
[----:B------:R1:W-:Y:S01]  /*136b0*/  @P5 STG.E.U16 desc[UR36][R4.64+0x1d2], R11 ;  /* 0x0001d20b04005986 */ /* 0x0003e2000c101524 */
[----:B------:R-:W-:-:S03]  /*136c0*/  ISETP.GT.AND P5, PT, R0, 0xf0, P3 ;  /* 0x000000f00000780c */ /* 0x000fc60001fa4270 */
[----:B------:R-:W-:Y:S01]  /*136d0*/  @P6 STG.E.U16 desc[UR36][R6.64+0x1d0], R18 ;  /* 0x0001d01206006986 */ /* 0x000fe2000c101524 */
[----:B------:R-:W-:Y:S01]  /*136e0*/  ISETP.GT.AND P6, PT, R0, 0xf1, P3 ;  /* 0x000000f10000780c */ /* 0x000fe20001fc4270 */
[-C--:B------:R-:W-:Y:S01]  /*136f0*/  FMUL R8, R156, R2.reuse ;  /* 0x000000029c087220 */ /* 0x080fe20000400000 */
[----:B------:R-:W-:Y:S01]  /*13700*/  FMUL R9, R155, R2 ;  /* 0x000000029b097220 */ /* 0x000fe20000400000 */
[----:B0-----:R-:W-:-:S03]  /*13710*/  F2FP.F16.F32.PACK_AB R13, RZ, R3 ;  /* 0x00000003ff0d723e */ /* 0x001fc600000000ff */
[----:B------:R-:W-:Y:S02]  /*13720*/  F2FP.F16.F32.PACK_AB R14, RZ, R8 ;  /* 0x00000008ff0e723e */ /* 0x000fe400000000ff */
[----:B------:R-:W-:Y:S01]  /*13730*/  F2FP.F16.F32.PACK_AB R15, RZ, R9 ;  /* 0x00000009ff0f723e */ /* 0x000fe200000000ff */
[----:B------:R-:W-:Y:S01]  /*13740*/  @P4 STG.E.U16 desc[UR36][R6.64+0x1d2], R13 ;  /* 0x0001d20d06004986 */ /* 0x000fe2000c101524 */
[----:B------:R-:W-:-:S03]  /*13750*/  ISETP.GT.AND P4, PT, R0, 0xf1, P2 ;  /* 0x000000f10000780c */ /* 0x000fc60001784270 */
[----:B------:R-:W-:Y:S04]  /*13760*/  @P5 STG.E.U16 desc[UR36][R4.64+0x1e0], R14 ;  /* 0x0001e00e04005986 */ /* 0x000fe8000c101524 */
[----:B------:R-:W-:Y:S01]  /*13770*/  @P6 STG.E.U16 desc[UR36][R4.64+0x1e2], R15 ;  /* 0x0001e20f04006986 */ /* 0x000fe2000c101524 */
[----:B------:R-:W-:Y:S01]  /*13780*/  ISETP.GT.AND P6, PT, R0, 0xf0, P2 ;  /* 0x000000f00000780c */ /* 0x000fe200017c4270 */
[-C--:B-1----:R-:W-:Y:S01]  /*13790*/  FMUL R11, R154, R2.reuse ;  /* 0x000000029a0b7220 */ /* 0x082fe20000400000 */
[----:B------:R-:W-:-:S04]  /*137a0*/  FMUL R12, R23, R2 ;  /* 0x00000002170c7220 */ /* 0x000fc80000400000 */
[----:B------:R-:W-:Y:S02]  /*137b0*/  F2FP.F16.F32.PACK_AB R11, RZ, R11 ;  /* 0x0000000bff0b723e */ /* 0x000fe400000000ff */
[----:B------:R-:W-:Y:S02]  /*137c0*/  F2FP.F16.F32.PACK_AB R12, RZ, R12 ;  /* 0x0000000cff0c723e */ /* 0x000fe400000000ff */
[C---:B------:R-:W-:Y:S02]  /*137d0*/  ISETP.GT.AND P5, PT, R0.reuse, 0xf8, P3 ;  /* 0x000000f80000780c */ /* 0x040fe40001fa4270 */
[----:B------:R-:W-:Y:S01]  /*137e0*/  ISETP.GT.AND P3, PT, R0, 0xf9, P3 ;  /* 0x000000f90000780c */ /* 0x000fe20001f64270 */
[----:B------:R-:W-:Y:S01]  /*137f0*/  @P6 STG.E.U16 desc[UR36][R6.64+0x1e0], R11 ;  /* 0x0001e00b06006986 */ /* 0x000fe2000c101524 */
[----:B------:R-:W-:-:S03]  /*13800*/  FMUL R10, R22, R2 ;  /* 0x00000002160a7220 */ /* 0x000fc60000400000 */
[----:B------:R0:W-:Y:S01]  /*13810*/  @P4 STG.E.U16 desc[UR36][R6.64+0x1e2], R12 ;  /* 0x0001e20c06004986 */ /* 0x0001e2000c101524 */
[----:B------:R-:W-:Y:S01]  /*13820*/  ISETP.GT.AND P4, PT, R0, 0xf8, P2 ;  /* 0x000000f80000780c */ /* 0x000fe20001784270 */
[-C--:B------:R-:W-:Y:S01]  /*13830*/  FMUL R9, R21, R2.reuse ;  /* 0x0000000215097220 */ /* 0x080fe20000400000 */
[-C--:B------:R-:W-:Y:S01]  /*13840*/  FMUL R8, R19, R2.reuse ;  /* 0x0000000213087220 */ /* 0x080fe20000400000 */
[----:B------:R-:W-:Y:S01]  /*13850*/  FMUL R3, R20, R2 ;  /* 0x0000000214037220 */ /* 0x000fe20000400000 */
[----:B------:R-:W-:Y:S02]  /*13860*/  F2FP.F16.F32.PACK_AB R10, RZ, R10 ;  /* 0x0000000aff0a723e */ /* 0x000fe400000000ff */
[----:B------:R-:W-:Y:S02]  /*13870*/  ISETP.GT.AND P2, PT, R0, 0xf9, P2 ;  /* 0x000000f90000780c */ /* 0x000fe40001744270 */
[----:B------:R-:W-:Y:S02]  /*13880*/  F2FP.F16.F32.PACK_AB R9, RZ, R9 ;  /* 0x00000009ff09723e */ /* 0x000fe400000000ff */
[----:B------:R-:W-:-:S02]  /*13890*/  F2FP.F16.F32.PACK_AB R8, RZ, R8 ;  /* 0x00000008ff08723e */ /* 0x000fc400000000ff */
[----:B------:R-:W-:Y:S01]  /*138a0*/  F2FP.F16.F32.PACK_AB R3, RZ, R3 ;  /* 0x00000003ff03723e */ /* 0x000fe200000000ff */
[----:B------:R-:W-:Y:S01]  /*138b0*/  @P5 STG.E.U16 desc[UR36][R4.64+0x1f0], R10 ;  /* 0x0001f00a04005986 */ /* 0x000fe2000c101524 */
[----:B0-----:R-:W-:Y:S01]  /*138c0*/  PRMT R12, R8, 0x7610, R12 ;  /* 0x00007610080c7816 */ /* 0x001fe2000000000c */
[----:B------:R-:W-:Y:S01]  /*138d0*/  @P4 IMAD.MOV.U32 R8, RZ, RZ, R6 ;  /* 0x000000ffff084224 */ /* 0x000fe200078e0006 */
[----:B------:R-:W-:Y:S01]  /*138e0*/  PRMT R11, R3, 0x7610, R11 ;  /* 0x00007610030b7816 */ /* 0x000fe2000000000b */
[----:B------:R0:W-:Y:S01]  /*138f0*/  @P3 STG.E.U16 desc[UR36][R4.64+0x1f2], R9 ;  /* 0x0001f20904003986 */ /* 0x0001e2000c101524 */
[----:B------:R-:W-:Y:S01]  /*13900*/  USHF.L.U32 UR12, UR8, 0x8, URZ ;  /* 0x00000008080c7899 */ /* 0x000fe2000800063f */
[----:B------:R-:W-:Y:S01]  /*13910*/  ISETP.GT.AND P1, PT, R153, 0x80, PT ;  /* 0x000000809900780c */ /* 0x000fe20003f24270 */
[----:B------:R-:W-:Y:S01]  /*13920*/  USHF.L.U64.HI UR11, UR8, 0x8, UR9 ;  /* 0x00000008080b7899 */ /* 0x000fe20008010209 */
[----:B0-----:R-:W-:-:S03]  /*13930*/  @P4 MOV R9, R7 ;  /* 0x0000000700094202 */ /* 0x001fc60000000f00 */
[----:B------:R-:W-:Y:S02]  /*13940*/  IMAD.U32 R3, RZ, RZ, UR12 ;  /* 0x0000000cff037e24 */ /* 0x000fe4000f8e00ff */
[----:B------:R0:W-:Y:S01]  /*13950*/  @P4 STG.E.U16 desc[UR36][R8.64+0x1f0], R11 ;  /* 0x0001f00b08004986 */ /* 0x0001e2000c101524 */
[C---:B------:R-:W-:Y:S02]  /*13960*/  ISETP.GT.AND P3, PT, R0.reuse, RZ, P1 ;  /* 0x000000ff0000720c */ /* 0x040fe40000f64270 */
[----:B------:R-:W-:Y:S01]  /*13970*/  ISETP.GT.AND P4, PT, R0, 0x1, P1 ;  /* 0x000000010000780c */ /* 0x000fe20000f84270 */
[-C--:B------:R-:W-:Y:S01]  /*13980*/  FMUL R24, R24, R2.reuse ;  /* 0x0000000218187220 */ /* 0x080fe20000400000 */
[----:B------:R-:W-:Y:S01]  /*13990*/  FMUL R25, R25, R2 ;  /* 0x0000000219197220 */ /* 0x000fe20000400000 */
[----:B0-----:R-:W-:Y:S02]  /*139a0*/  @P2 IMAD.MOV.U32 R8, RZ, RZ, R6 ;  /* 0x000000ffff082224 */ /* 0x001fe400078e0006 */
[----:B------:R-:W-:-:S02]  /*139b0*/  @P2 IMAD.MOV.U32 R9, RZ, RZ, R7 ;  /* 0x000000ffff092224 */ /* 0x000fc400078e0007 */
[----:B------:R-:W-:-:S03]  /*139c0*/  IMAD.U32 R7, RZ, RZ, UR11 ;  /* 0x0000000bff077e24 */ /* 0x000fc6000f8e00ff */
[----:B------:R0:W-:Y:S01]  /*139d0*/  @P2 STG.E.U16 desc[UR36][R8.64+0x1f2], R12 ;  /* 0x0001f20c08002986 */ /* 0x0001e2000c101524 */
[C---:B------:R-:W-:Y:S02]  /*139e0*/  IADD3 R6, P2, P6, R4.reuse, UR5, R3 ;  /* 0x0000000504067c10 */ /* 0x040fe4000fe5e003 */
[----:B------:R-:W-:Y:S02]  /*139f0*/  IADD3 R4, P5, R4, UR12, RZ ;  /* 0x0000000c04047c10 */ /* 0x000fe4000ffbe0ff */
[----:B------:R-:W-:Y:S02]  /*13a00*/  IADD3.X R7, R5, UR4, R7, P2, P6 ;  /* 0x0000000405077c10 */ /* 0x000fe400097ec407 */
[----:B------:R-:W-:Y:S02]  /*13a10*/  ISETP.GT.AND P0, PT, R153, 0x88, PT ;  /* 0x000000889900780c */ /* 0x000fe40003f04270 */
[----:B------:R-:W-:Y:S02]  /*13a20*/  F2FP.F16.F32.PACK_AB R24, RZ, R24 ;  /* 0x00000018ff18723e */ /* 0x000fe400000000ff */
[----:B------:R-:W-:-:S02]  /*13a30*/  IADD3.X R5, R5, UR11, RZ, P5, !PT ;  /* 0x0000000b05057c10 */ /* 0x000fc4000affe4ff */
[----:B------:R-:W-:Y:S02]  /*13a40*/  F2FP.F16.F32.PACK_AB R25, RZ, R25 ;  /* 0x00000019ff19723e */ /* 0x000fe400000000ff */
[C---:B------:R-:W-:Y:S01]  /*13a50*/  ISETP.GT.AND P2, PT, R0.reuse, RZ, P0 ;  /* 0x000000ff0000720c */ /* 0x040fe20000744270 */
[----:B------:R-:W-:Y:S01]  /*13a60*/  @P3 STG.E.U16 desc[UR36][R4.64], R24 ;  /* 0x0000001804003986 */ /* 0x000fe2000c101524 */
[----:B------:R-:W-:Y:S01]  /*13a70*/  ISETP.GT.AND P3, PT, R0, 0x1, P0 ;  /* 0x000000010000780c */ /* 0x000fe20000764270 */
[-C--:B------:R-:W-:Y:S02]  /*13a80*/  FMUL R26, R26, R2.reuse ;  /* 0x000000021a1a7220 */ /* 0x080fe40000400000 */
[----:B------:R-:W-:Y:S01]  /*13a90*/  @P4 STG.E.U16 desc[UR36][R4.64+0x2], R25 ;  /* 0x0000021904004986 */ /* 0x000fe2000c101524 */
[----:B------:R-:W-:Y:S01]  /*13aa0*/  ISETP.GT.AND P4, PT, R0, 0x8, P1 ;  /* 0x000000080000780c */ /* 0x000fe20000f84270 */
[-C--:B------:R-:W-:Y:S01]  /*13ab0*/  FMUL R27, R27, R2.reuse ;  /* 0x000000021b1b7220 */ /* 0x080fe20000400000 */
[----:B0-----:R-:W-:Y:S01]  /*13ac0*/  IADD3 R8, P5, R4, UR5, RZ ;  /* 0x0000000504087c10 */ /* 0x001fe2000ffbe0ff */
[----:B------:R-:W-:Y:S01]  /*13ad0*/  FMUL R28, R28, R2 ;  /* 0x000000021c1c7220 */ /* 0x000fe20000400000 */
[----:B------:R-:W-:-:S02]  /*13ae0*/  F2FP.F16.F32.PACK_AB R26, RZ, R26 ;  /* 0x0000001aff1a723e */ /* 0x000fc400000000ff */
[----:B------:R-:W-:Y:S02]  /*13af0*/  IADD3.X R9, R5, UR4, RZ, P5, !PT ;  /* 0x0000000405097c10 */ /* 0x000fe4000affe4ff */
[----:B------:R-:W-:Y:S02]  /*13b00*/  F2FP.F16.F32.PACK_AB R27, RZ, R27 ;  /* 0x0000001bff1b723e */ /* 0x000fe400000000ff */
[----:B------:R-:W-:Y:S01]  /*13b10*/  F2FP.F16.F32.PACK_AB R28, RZ, R28 ;  /* 0x0000001cff1c723e */ /* 0x000fe200000000ff */
[----:B------:R-:W-:Y:S01]  /*13b20*/  @P2 STG.E.U16 desc[UR36][R8.64], R26 ;  /* 0x0000001a08002986 */ /* 0x000fe2000c101524 */
[C---:B------:R-:W-:Y:S02]  /*13b30*/  ISETP.GT.AND P5, PT, R0.reuse, 0x9, P1 ;  /* 0x000000090000780c */ /* 0x040fe40000fa4270 */
[C---:B------:R-:W-:Y:S01]  /*13b40*/  ISETP.GT.AND P2, PT, R0.reuse, 0x8, P0 ;  /* 0x000000080000780c */ /* 0x040fe20000744270 */
[----:B------:R-:W-:Y:S01]  /*13b50*/  @P3 STG.E.U16 desc[UR36][R8.64+0x2], R27 ;  /* 0x0000021b08003986 */ /* 0x000fe2000c101524 */
[-C--:B------:R-:W-:Y:S01]  /*13b60*/  FMUL R29, R29, R2.reuse ;  /* 0x000000021d1d7220 */ /* 0x080fe20000400000 */
[----:B------:R-:W-:Y:S01]  /*13b70*/  ISETP.GT.AND P3, PT, R0, 0x9, P0 ;  /* 0x000000090000780c */ /* 0x000fe20000764270 */
[-C--:B------:R-:W-:Y:S01]  /*13b80*/  FMUL R30, R30, R2.reuse ;  /* 0x000000021e1e7220 */ /* 0x080fe20000400000 */
[----:B------:R-:W-:Y:S01]  /*13b90*/  @P4 STG.E.U16 desc[UR36][R4.64+0x10], R28 ;  /* 0x0000101c04004986 */ /* 0x000fe2000c101524 */
[----:B------:R-:W-:Y:S01]  /*13ba0*/  ISETP.GT.AND P4, PT, R0, 0x10, P1 ;  /* 0x000000100000780c */ /* 0x000fe20000f84270 */
[-C--:B------:R-:W-:Y:S01]  /*13bb0*/  FMUL R31, R31, R2.reuse ;  /* 0x000000021f1f7220 */ /* 0x080fe20000400000 */
[----:B------:R-:W-:Y:S01]  /*13bc0*/  IADD3 R10, P6, R4, UR5, RZ ;  /* 0x00000005040a7c10 */ /* 0x000fe2000ffde0ff */
[----:B------:R-:W-:Y:S01]  /*13bd0*/  FMUL R32, R32, R2 ;  /* 0x0000000220207220 */ /* 0x000fe20000400000 */
[----:B------:R-:W-:-:S02]  /*13be0*/  F2FP.F16.F32.PACK_AB R29, RZ, R29 ;  /* 0x0000001dff1d723e */ /* 0x000fc400000000ff */
[----:B------:R-:W-:Y:S02]  /*13bf0*/  F2FP.F16.F32.PACK_AB R30, RZ, R30 ;  /* 0x0000001eff1e723e */ /* 0x000fe400000000ff */
[----:B------:R-:W-:Y:S02]  /*13c00*/  IADD3.X R11, R5, UR4, RZ, P6, !PT ;  /* 0x00000004050b7c10 */ /* 0x000fe4000b7fe4ff */
[----:B------:R-:W-:Y:S01]  /*13c10*/  F2FP.F16.F32.PACK_AB R31, RZ, R31 ;  /* 0x0000001fff1f723e */ /* 0x000fe200000000ff */
[----:B------:R-:W-:Y:S01]  /*13c20*/  @P5 STG.E.U16 desc[UR36][R4.64+0x12], R29 ;  /* 0x0000121d04005986 */ /* 0x000fe2000c101524 */
[----:B------:R-:W-:Y:S02]  /*13c30*/  F2FP.F16.F32.PACK_AB R32, RZ, R32 ;  /* 0x00000020ff20723e */ /* 0x000fe400000000ff */
[C---:B------:R-:W-:Y:S01]  /*13c40*/  ISETP.GT.AND P5, PT, R0.reuse, 0x11, P1 ;  /* 0x000000110000780c */ /* 0x040fe20000fa4270 */
[----:B------:R-:W-:Y:S01]  /*13c50*/  @P2 STG.E.U16 desc[UR36][R10.64+0x10], R30 ;  /* 0x0000101e0a002986 */ /* 0x000fe2000c101524 */
[----:B------:R-:W-:Y:S01]  /*13c60*/  ISETP.GT.AND P2, PT, R0, 0x10, P0 ;  /* 0x000000100000780c */ /* 0x000fe20000744270 */
[----:B------:R-:W-:-:S02]  /*13c70*/  FMUL R33, R33, R2 ;  /* 0x0000000221217220 */ /* 0x000fc40000400000 */
[----:B------:R-:W-:Y:S01]  /*13c80*/  @P3 STG.E.U16 desc[UR36][R6.64+0x12], R31 ;  /* 0x0000121f06003986 */ /* 0x000fe2000c101524 */
[----:B------:R-:W-:Y:S01]  /*13c90*/  ISETP.GT.AND P3, PT, R0, 0x11, P0 ;  /* 0x000000110000780c */ /* 0x000fe20000764270 */
[-C--:B------:R-:W-:Y:S02]  /*13ca0*/  FMUL R34, R34, R2.reuse ;  /* 0x0000000222227220 */ /* 0x080fe40000400000 */
[----:B------:R-:W-:Y:S01]  /*13cb0*/  @P4 STG.E.U16 desc[UR36][R4.64+0x20], R32 ;  /* 0x0000202004004986 */ /* 0x000fe2000c101524 */
[----:B------:R-:W-:Y:S01]  /*13cc0*/  ISETP.GT.AND P4, PT, R0, 0x18, P1 ;  /* 0x000000180000780c */ /* 0x000fe20000f84270 */
[-C--:B------:R-:W-:Y:S01]  /*13cd0*/  FMUL R35, R35, R2.reuse ;  /* 0x0000000223237220 */ /* 0x080fe20000400000 */
[----:B------:R-:W-:Y:S01]  /*13ce0*/  FMUL R36, R36, R2 ;  /* 0x0000000224247220 */ /* 0x000fe20000400000 */
[----:B------:R-:W-:Y:S02]  /*13cf0*/  F2FP.F16.F32.PACK_AB R33, RZ, R33 ;  /* 0x00000021ff21723e */ /* 0x000fe400000000ff */
[----:B------:R-:W-:-:S02]  /*13d00*/  F2FP.F16.F32.PACK_AB R34, RZ, R34 ;  /* 0x00000022ff22723e */ /* 0x000fc400000000ff */
[----:B------:R-:W-:Y:S01]  /*13d10*/  F2FP.F16.F32.PACK_AB R35, RZ, R35 ;  /* 0x00000023ff23723e */ /* 0x000fe200000000ff */
[----:B------:R-:W-:Y:S01]  /*13d20*/  @P5 STG.E.U16 desc[UR36][R4.64+0x22], R33 ;  /* 0x0000222104005986 */ /* 0x000fe2000c101524 */
[----:B------:R-:W-:Y:S02]  /*13d30*/  F2FP.F16.F32.PACK_AB R36, RZ, R36 ;  /* 0x00000024ff24723e */ /* 0x000fe400000000ff */
[C---:B------:R-:W-:Y:S01]  /*13d40*/  ISETP.GT.AND P5, PT, R0.reuse, 0x19, P1 ;  /* 0x000000190000780c */ /* 0x040fe20000fa4270 */
[----:B------:R-:W-:Y:S01]  /*13d50*/  @P2 STG.E.U16 desc[UR36][R6.64+0x20], R34 ;  /* 0x0000202206002986 */ /* 0x000fe2000c101524 */
[C---:B------:R-:W-:Y:S01]  /*13d60*/  ISETP.GT.AND P2, PT, R0.reuse, 0x18, P0 ;  /* 0x000000180000780c */ /* 0x040fe20000744270 */
[-C--:B------:R-:W-:Y:S02]  /*13d70*/  FMUL R37, R37, R2.reuse ;  /* 0x0000000225257220 */ /* 0x080fe40000400000 */
[----:B------:R-:W-:Y:S01]  /*13d80*/  @P3 STG.E.U16 desc[UR36][R6.64+0x22], R35 ;  /* 0x0000222306003986 */ /* 0x000fe2000c101524 */
[----:B------:R-:W-:Y:S01]  /*13d90*/  ISETP.GT.AND P3, PT, R0, 0x19, P0 ;  /* 0x000000190000780c */ /* 0x000fe20000764270 */
[----:B------:R-:W-:-:S02]  /*13da0*/  FMUL R38, R38, R2 ;  /* 0x0000000226267220 */ /* 0x000fc40000400000 */
[----:B------:R-:W-:Y:S01]  /*13db0*/  @P4 STG.E.U16 desc[UR36][R4.64+0x30], R36 ;  /* 0x0000302404004986 */ /* 0x000fe2000c101524 */
[----:B------:R-:W-:Y:S01]  /*13dc0*/  ISETP.GT.AND P4, PT, R0, 0x20, P1 ;  /* 0x000000200000780c */ /* 0x000fe20000f84270 */
[-C--:B------:R-:W-:Y:S01]  /*13dd0*/  FMUL R39, R39, R2.reuse ;  /* 0x0000000227277220 */ /* 0x080fe20000400000 */
[----:B------:R-:W-:Y:S01]  /*13de0*/  FMUL R40, R40, R2 ;  /* 0x0000000228287220 */ /* 0x000fe20000400000 */
[----:B------:R-:W-:Y:S02]  /*13df0*/  F2FP.F16.F32.PACK_AB R37, RZ, R37 ;  /* 0x00000025ff25723e */ /* 0x000fe400000000ff */
[----:B------:R-:W-:Y:S02]  /*13e00*/  F2FP.F16.F32.PACK_AB R38, RZ, R38 ;  /* 0x00000026ff26723e */ /* 0x000fe400000000ff */
[----:B------:R-:W-:Y:S01]  /*13e10*/  F2FP.F16.F32.PACK_AB R39, RZ, R39 ;  /* 0x00000027ff27723e */ /* 0x000fe200000000ff */
[----:B------:R-:W-:Y:S01]  /*13e20*/  @P5 STG.E.U16 desc[UR36][R4.64+0x32], R37 ;  /* 0x0000322504005986 */ /* 0x000fe2000c101524 */
[----:B------:R-:W-:-:S02]  /*13e30*/  F2FP.F16.F32.PACK_AB R40, RZ, R40 ;  /* 0x00000028ff28723e */ /* 0x000fc400000000ff */
[C---:B------:R-:W-:Y:S01]  /*13e40*/  ISETP.GT.AND P5, PT, R0.reuse, 0x21, P1 ;  /* 0x000000210000780c */ /* 0x040fe20000fa4270 */
[----:B------:R-:W-:Y:S01]  /*13e50*/  @P2 STG.E.U16 desc[UR36][R6.64+0x30], R38 ;  /* 0x0000302606002986 */ /* 0x000fe2000c101524 */
[C---:B------:R-:W-:Y:S01]  /*13e60*/  ISETP.GT.AND P2, PT, R0.reuse, 0x20, P0 ;  /* 0x000000200000780c */ /* 0x040fe20000744270 */
[-C--:B------:R-:W-:Y:S02]  /*13e70*/  FMUL R41, R41, R2.reuse ;  /* 0x0000000229297220 */ /* 0x080fe40000400000 */
[----:B------:R-:W-:Y:S01]  /*13e80*/  @P3 STG.E.U16 desc[UR36][R6.64+0x32], R39 ;  /* 0x0000322706003986 */ /* 0x000fe2000c101524 */
[----:B------:R-:W-:Y:S01]  /*13e90*/  ISETP.GT.AND P3, PT, R0, 0x21, P0 ;  /* 0x000000210000780c */ /* 0x000fe20000764270 */
[-C--:B------:R-:W-:Y:S02]  /*13ea0*/  FMUL R42, R42, R2.reuse ;  /* 0x000000022a2a7220 */ /* 0x080fe40000400000 */
[----:B------:R-:W-:Y:S01]  /*13eb0*/  @P4 STG.E.U16 desc[UR36][R4.64+0x40], R40 ;  /* 0x0000402804004986 */ /* 0x000fe2000c101524 */
[----:B------:R-:W-:Y:S01]  /*13ec0*/  ISETP.GT.AND P4, PT, R0, 0x28, P1 ;  /* 0x000000280000780c */ /* 0x000fe20000f84270 */
[-C--:B------:R-:W-:Y:S01]  /*13ed0*/  FMUL R43, R43, R2.reuse ;  /* 0x000000022b2b7220 */ /* 0x080fe20000400000 */
[----:B------:R-:W-:Y:S01]  /*13ee0*/  FMUL R44, R44, R2 ;  /* 0x000000022c2c7220 */ /* 0x000fe20000400000 */
[----:B------:R-:W-:-:S02]  /*13ef0*/  F2FP.F16.F32.PACK_AB R41, RZ, R41 ;  /* 0x00000029ff29723e */ /* 0x000fc400000000ff */
[----:B------:R-:W-:Y:S02]  /*13f00*/  F2FP.F16.F32.PACK_AB R42, RZ, R42 ;  /* 0x0000002aff2a723e */ /* 0x000fe400000000ff */
        /* <DEDUP_REMOVED lines=357> */
[----:B------:R-:W-:Y:S01]  /*15560*/  ISETP.GT.AND P2, PT, R0, 0xd8, P0 ;  /* 0x000000d80000780c */ /* 0x000fe20000744270 */
[-C--:B------:R-:W-:Y:S02]  /*15570*/  FMUL R133, R133, R2.reuse ;  /* 0x0000000285857220 */ /* 0x080fe40000400000 */
[----:B------:R-:W-:Y:S01]  /*15580*/  @P3 STG.E.U16 desc[UR36][R6.64+0x1a2], R131 ;  /* 0x0001a28306003986 */ /* 0x000fe2000c101524 */
[----:B------:R-:W-:-:S03]  /*15590*/  FMUL R134, R134, R2 ;  /* 0x0000000286867220 */ /* 0x000fc60000400000 */
[----:B------:R-:W-:Y:S01]  /*155a0*/  @P4 STG.E.U16 desc[UR36][R4.64+0x1b0], R132 ;  /* 0x0001b08404004986 */ /* 0x000fe2000c101524 */
[C---:B------:R-:W-:Y:S01]  /*155b0*/  ISETP.GT.AND P4, PT, R0.reuse, 0xd9, P0 ;  /* 0x000000d90000780c */ /* 0x040fe20000784270 */
[----:B------:R-:W-:Y:S01]  /*155c0*/  FMUL R135, R135, R2 ;  /* 0x0000000287877220 */ /* 0x000fe20000400000 */
[----:B------:R-:W-:Y:S02]  /*155d0*/  F2FP.F16.F32.PACK_AB R133, RZ, R133 ;  /* 0x00000085ff85723e */ /* 0x000fe400000000ff */
[----:B------:R-:W-:Y:S02]  /*155e0*/  F2FP.F16.F32.PACK_AB R134, RZ, R134 ;  /* 0x00000086ff86723e */ /* 0x000fe400000000ff */
[----:B------:R-:W-:Y:S01]  /*155f0*/  F2FP.F16.F32.PACK_AB R135, RZ, R135 ;  /* 0x00000087ff87723e */ /* 0x000fe200000000ff */
[----:B------:R-:W-:Y:S01]  /*15600*/  @P5 STG.E.U16 desc[UR36][R4.64+0x1b2], R133 ;  /* 0x0001b28504005986 */ /* 0x000fe2000c101524 */
[----:B------:R-:W-:-:S03]  /*15610*/  ISETP.GT.AND P5, PT, R0, 0xe0, P1 ;  /* 0x000000e00000780c */ /* 0x000fc60000fa4270 */
[----:B------:R-:W-:Y:S01]  /*15620*/  @P2 STG.E.U16 desc[UR36][R6.64+0x1b0], R134 ;  /* 0x0001b08606002986 */ /* 0x000fe2000c101524 */
[----:B------:R-:W-:Y:S01]  /*15630*/  ISETP.GT.AND P2, PT, R0, 0xe1, P1 ;  /* 0x000000e10000780c */ /* 0x000fe20000f44270 */
[-C--:B------:R-:W-:Y:S01]  /*15640*/  FMUL R136, R136, R2.reuse ;  /* 0x0000000288887220 */ /* 0x080fe20000400000 */
[C---:B------:R-:W-:Y:S01]  /*15650*/  ISETP.GT.AND P3, PT, R0.reuse, 0xe0, P0 ;  /* 0x000000e00000780c */ /* 0x040fe20000764270 */
[----:B------:R-:W-:Y:S01]  /*15660*/  @P4 STG.E.U16 desc[UR36][R6.64+0x1b2], R135 ;  /* 0x0001b28706004986 */ /* 0x000fe2000c101524 */
[-C--:B------:R-:W-:Y:S01]  /*15670*/  FMUL R137, R137, R2.reuse ;  /* 0x0000000289897220 */ /* 0x080fe20000400000 */
[----:B------:R-:W-:Y:S01]  /*15680*/  ISETP.GT.AND P4, PT, R0, 0xe1, P0 ;  /* 0x000000e10000780c */ /* 0x000fe20000784270 */
[-C--:B------:R-:W-:Y:S01]  /*15690*/  FMUL R138, R138, R2.reuse ;  /* 0x000000028a8a7220 */ /* 0x080fe20000400000 */
[----:B------:R-:W-:Y:S01]  /*156a0*/  FMUL R139, R139, R2 ;  /* 0x000000028b8b7220 */ /* 0x000fe20000400000 */
[----:B------:R-:W-:Y:S02]  /*156b0*/  F2FP.F16.F32.PACK_AB R136, RZ, R136 ;  /* 0x00000088ff88723e */ /* 0x000fe400000000ff */
[----:B------:R-:W-:-:S02]  /*156c0*/  F2FP.F16.F32.PACK_AB R137, RZ, R137 ;  /* 0x00000089ff89723e */ /* 0x000fc400000000ff */
[----:B------:R-:W-:Y:S02]  /*156d0*/  F2FP.F16.F32.PACK_AB R138, RZ, R138 ;  /* 0x0000008aff8a723e */ /* 0x000fe400000000ff */
[----:B------:R-:W-:Y:S01]  /*156e0*/  F2FP.F16.F32.PACK_AB R139, RZ, R139 ;  /* 0x0000008bff8b723e */ /* 0x000fe200000000ff */
[----:B------:R-:W-:Y:S01]  /*156f0*/  @P5 STG.E.U16 desc[UR36][R4.64+0x1c0], R136 ;  /* 0x0001c08804005986 */ /* 0x000fe2000c101524 */
[----:B------:R-:W-:-:S03]  /*15700*/  ISETP.GT.AND P5, PT, R0, 0xe9, P1 ;  /* 0x000000e90000780c */ /* 0x000fc60000fa4270 */
[----:B------:R-:W-:Y:S01]  /*15710*/  @P2 STG.E.U16 desc[UR36][R4.64+0x1c2], R137 ;  /* 0x0001c28904002986 */ /* 0x000fe2000c101524 */
[C---:B------:R-:W-:Y:S02]  /*15720*/  ISETP.GT.AND P2, PT, R0.reuse, 0xe8, P1 ;  /* 0x000000e80000780c */ /* 0x040fe40000f44270 */
[C---:B------:R-:W-:Y:S01]  /*15730*/  ISETP.GT.AND P6, PT, R0.reuse, 0xe8, P0 ;  /* 0x000000e80000780c */ /* 0x040fe200007c4270 */
[----:B------:R-:W-:Y:S01]  /*15740*/  @P3 STG.E.U16 desc[UR36][R6.64+0x1c0], R138 ;  /* 0x0001c08a06003986 */ /* 0x000fe2000c101524 */
[----:B------:R-:W-:Y:S01]  /*15750*/  ISETP.GT.AND P3, PT, R0, 0xe9, P0 ;  /* 0x000000e90000780c */ /* 0x000fe20000764270 */
[-C--:B------:R-:W-:Y:S01]  /*15760*/  FMUL R140, R140, R2.reuse ;  /* 0x000000028c8c7220 */ /* 0x080fe20000400000 */
[-C--:B------:R-:W-:Y:S01]  /*15770*/  FMUL R141, R141, R2.reuse ;  /* 0x000000028d8d7220 */ /* 0x080fe20000400000 */
[----:B------:R-:W-:Y:S01]  /*15780*/  @P4 STG.E.U16 desc[UR36][R6.64+0x1c2], R139 ;  /* 0x0001c28b06004986 */ /* 0x000fe2000c101524 */
[----:B------:R-:W-:Y:S01]  /*15790*/  ISETP.GT.AND P4, PT, R0, 0xf0, P1 ;  /* 0x000000f00000780c */ /* 0x000fe20000f84270 */
[-C--:B------:R-:W-:Y:S01]  /*157a0*/  FMUL R142, R142, R2.reuse ;  /* 0x000000028e8e7220 */ /* 0x080fe20000400000 */
[-C--:B------:R-:W-:Y:S01]  /*157b0*/  FMUL R143, R143, R2.reuse ;  /* 0x000000028f8f7220 */ /* 0x080fe20000400000 */
[----:B------:R-:W-:Y:S01]  /*157c0*/  FMUL R144, R144, R2 ;  /* 0x0000000290907220 */ /* 0x000fe20000400000 */
[----:B------:R-:W-:-:S02]  /*157d0*/  F2FP.F16.F32.PACK_AB R140, RZ, R140 ;  /* 0x0000008cff8c723e */ /* 0x000fc400000000ff */
[----:B------:R-:W-:Y:S02]  /*157e0*/  F2FP.F16.F32.PACK_AB R141, RZ, R141 ;  /* 0x0000008dff8d723e */ /* 0x000fe400000000ff */
[----:B------:R-:W-:Y:S02]  /*157f0*/  F2FP.F16.F32.PACK_AB R142, RZ, R142 ;  /* 0x0000008eff8e723e */ /* 0x000fe400000000ff */
[----:B------:R-:W-:Y:S02]  /*15800*/  F2FP.F16.F32.PACK_AB R143, RZ, R143 ;  /* 0x0000008fff8f723e */ /* 0x000fe400000000ff */
[----:B------:R-:W-:Y:S01]  /*15810*/  F2FP.F16.F32.PACK_AB R144, RZ, R144 ;  /* 0x00000090ff90723e */ /* 0x000fe200000000ff */
[----:B------:R-:W-:Y:S01]  /*15820*/  @P2 STG.E.U16 desc[UR36][R4.64+0x1d0], R140 ;  /* 0x0001d08c04002986 */ /* 0x000fe2000c101524 */
[----:B------:R-:W-:-:S03]  /*15830*/  ISETP.GT.AND P2, PT, R0, 0xf1, P1 ;  /* 0x000000f10000780c */ /* 0x000fc60000f44270 */
[----:B------:R-:W-:Y:S01]  /*15840*/  @P5 STG.E.U16 desc[UR36][R4.64+0x1d2], R141 ;  /* 0x0001d28d04005986 */ /* 0x000fe2000c101524 */
[----:B------:R-:W-:-:S03]  /*15850*/  ISETP.GT.AND P5, PT, R0, 0xf0, P0 ;  /* 0x000000f00000780c */ /* 0x000fc600007a4270 */
[----:B------:R-:W-:Y:S01]  /*15860*/  @P6 STG.E.U16 desc[UR36][R6.64+0x1d0], R142 ;  /* 0x0001d08e06006986 */ /* 0x000fe2000c101524 */
[----:B------:R-:W-:-:S03]  /*15870*/  FMUL R145, R145, R2 ;  /* 0x0000000291917220 */ /* 0x000fc60000400000 */
[----:B------:R-:W-:Y:S01]  /*15880*/  @P3 STG.E.U16 desc[UR36][R6.64+0x1d2], R143 ;  /* 0x0001d28f06003986 */ /* 0x000fe2000c101524 */
[----:B------:R-:W-:-:S03]  /*15890*/  ISETP.GT.AND P3, PT, R0, 0xf8, P1 ;  /* 0x000000f80000780c */ /* 0x000fc60000f64270 */
[----:B------:R-:W-:Y:S01]  /*158a0*/  @P4 STG.E.U16 desc[UR36][R4.64+0x1e0], R144 ;  /* 0x0001e09004004986 */ /* 0x000fe2000c101524 */
[----:B------:R-:W-:Y:S01]  /*158b0*/  ISETP.GT.AND P4, PT, R0, 0xf1, P0 ;  /* 0x000000f10000780c */ /* 0x000fe20000784270 */
[-C--:B------:R-:W-:Y:S01]  /*158c0*/  FMUL R146, R146, R2.reuse ;  /* 0x0000000292927220 */ /* 0x080fe20000400000 */
[C---:B------:R-:W-:Y:S01]  /*158d0*/  ISETP.GT.AND P1, PT, R0.reuse, 0xf9, P1 ;  /* 0x000000f90000780c */ /* 0x040fe20000f24270 */
[-C--:B------:R-:W-:Y:S01]  /*158e0*/  FMUL R147, R147, R2.reuse ;  /* 0x0000000293937220 */ /* 0x080fe20000400000 */
[----:B------:R-:W-:Y:S01]  /*158f0*/  ISETP.GT.AND P6, PT, R0, 0xf8, P0 ;  /* 0x000000f80000780c */ /* 0x000fe200007c4270 */
[-C--:B------:R-:W-:Y:S01]  /*15900*/  FMUL R148, R148, R2.reuse ;  /* 0x0000000294947220 */ /* 0x080fe20000400000 */
[----:B------:R-:W-:Y:S01]  /*15910*/  FMUL R149, R149, R2 ;  /* 0x0000000295957220 */ /* 0x000fe20000400000 */
[----:B------:R-:W-:Y:S02]  /*15920*/  F2FP.F16.F32.PACK_AB R145, RZ, R145 ;  /* 0x00000091ff91723e */ /* 0x000fe400000000ff */
[----:B------:R-:W-:-:S02]  /*15930*/  F2FP.F16.F32.PACK_AB R146, RZ, R146 ;  /* 0x00000092ff92723e */ /* 0x000fc400000000ff */
[----:B------:R-:W-:Y:S02]  /*15940*/  ISETP.GT.AND P0, PT, R0, 0xf9, P0 ;  /* 0x000000f90000780c */ /* 0x000fe40000704270 */
[----:B------:R-:W-:Y:S01]  /*15950*/  F2FP.F16.F32.PACK_AB R147, RZ, R147 ;  /* 0x00000093ff93723e */ /* 0x000fe200000000ff */
[----:B------:R-:W-:Y:S01]  /*15960*/  FMUL R150, R150, R2 ;  /* 0x0000000296967220 */ /* 0x000fe20000400000 */
[----:B------:R-:W-:Y:S02]  /*15970*/  F2FP.F16.F32.PACK_AB R148, RZ, R148 ;  /* 0x00000094ff94723e */ /* 0x000fe400000000ff */
[----:B------:R-:W-:Y:S01]  /*15980*/  F2FP.F16.F32.PACK_AB R149, RZ, R149 ;  /* 0x00000095ff95723e */ /* 0x000fe200000000ff */
[----:B------:R-:W-:Y:S01]  /*15990*/  FMUL R151, R151, R2 ;  /* 0x0000000297977220 */ /* 0x000fe20000400000 */
[----:B------:R-:W-:Y:S01]  /*159a0*/  @P2 STG.E.U16 desc[UR36][R4.64+0x1e2], R145 ;  /* 0x0001e29104002986 */ /* 0x000fe2000c101524 */
[----:B------:R-:W-:-:S03]  /*159b0*/  F2FP.F16.F32.PACK_AB R150, RZ, R150 ;  /* 0x00000096ff96723e */ /* 0x000fc600000000ff */
[----:B------:R-:W-:Y:S01]  /*159c0*/  @P5 STG.E.U16 desc[UR36][R6.64+0x1e0], R146 ;  /* 0x0001e09206005986 */ /* 0x000fe2000c101524 */
[----:B------:R-:W-:-:S03]  /*159d0*/  F2FP.F16.F32.PACK_AB R151, RZ, R151 ;  /* 0x00000097ff97723e */ /* 0x000fc600000000ff */
[----:B------:R-:W-:Y:S04]  /*159e0*/  @P4 STG.E.U16 desc[UR36][R6.64+0x1e2], R147 ;  /* 0x0001e29306004986 */ /* 0x000fe8000c101524 */
[----:B------:R-:W-:Y:S04]  /*159f0*/  @P3 STG.E.U16 desc[UR36][R4.64+0x1f0], R148 ;  /* 0x0001f09404003986 */ /* 0x000fe8000c101524 */
[----:B------:R0:W-:Y:S02]  /*15a00*/  @P1 STG.E.U16 desc[UR36][R4.64+0x1f2], R149 ;  /* 0x0001f29504001986 */ /* 0x0001e4000c101524 */
[----:B0-----:R-:W-:Y:S01]  /*15a10*/  @P6 IMAD.MOV.U32 R4, RZ, RZ, R6 ;  /* 0x000000ffff046224 */ /* 0x001fe200078e0006 */
[----:B------:R-:W-:-:S05]  /*15a20*/  @P6 MOV R5, R7 ;  /* 0x0000000700056202 */ /* 0x000fca0000000f00 */
[----:B------:R0:W-:Y:S04]  /*15a30*/  @P6 STG.E.U16 desc[UR36][R4.64+0x1f0], R150 ;  /* 0x0001f09604006986 */ /* 0x0001e8000c101524 */
[----:B------:R0:W-:Y:S02]  /*15a40*/  @P0 STG.E.U16 desc[UR36][R6.64+0x1f2], R151 ;  /* 0x0001f29706000986 */ /* 0x0001e4000c101524 */
.L_x_542:
[----:B------:R-:W-:Y:S05]  /*15a50*/  BSYNC B0 ;  /* 0x0000000000007941 */ /* 0x000fea0003800000 */
.L_x_34:
[----:B0-----:R-:W2:Y:S04]  /*15a60*/  LDL.LU R5, [R1+0x200] ;  /* 0x0002000001057983 */ /* 0x001ea80000300800 */
[----:B------:R-:W2:Y:S01]  /*15a70*/  LDL.LU R4, [R1+0x204] ;  /* 0x0002040001047983 */ /* 0x000ea20000300800 */
[----:B------:R-:W-:Y:S01]  /*15a80*/  ULDC UR4, c[0x0][0xc] ;  /* 0x0000030000047ab9 */ /* 0x000fe20000000800 */
[----:B------:R-:W-:Y:S01]  /*15a90*/  ULDC UR5, c[0x0][0x10] ;  /* 0x0000040000057ab9 */ /* 0x000fe20000000800 */
[----:B-----5:R-:W2:Y:S01]  /*15aa0*/  LDC R3, c[0x0][0x14] ;  /* 0x00000500ff037b82 */ /* 0x020ea20000000800 */
[----:B------:R-:W-:Y:S01]  /*15ab0*/  UIMAD.WIDE.U32 UR4, UR4, UR5, URZ ;  /* 0x00000005040472a5 */ /* 0x000fe2000f8e003f */
[----:B----4-:R-:W-:Y:S01]  /*15ac0*/  PRMT R0, RZ, 0x7610, R0 ;  /* 0x00007610ff007816 */ /* 0x010fe20000000000 */
[----:B------:R-:W-:Y:S01]  /*15ad0*/  UMOV UR42, 0xffffffff ;  /* 0xffffffff002a7882 */ /* 0x000fe20000000000 */
[----:B------:R-:W-:-:S03]  /*15ae0*/  UMOV UR43, 0xffffffff ;  /* 0xffffffff002b7882 */ /* 0x000fc60000000000 */
[----:B--2---:R-:W-:-:S04]  /*15af0*/  IMAD.WIDE.U32 R4, R3, UR4, R4 ;  /* 0x0000000403047c25 */ /* 0x004fc8000f8e0004 */
[----:B------:R-:W-:Y:S01]  /*15b00*/  IMAD R3, R3, UR5, RZ ;  /* 0x0000000503037c24 */ /* 0x000fe2000f8e02ff */
[----:B------:R-:W-:Y:S01]  /*15b10*/  ULDC.64 UR4, c[0x0][0x650] ;  /* 0x0001940000047ab9 */ /* 0x000fe20000000a00 */
[----:B------:R-:W-:Y:S01]  /*15b20*/  IMAD.MOV.U32 R7, RZ, RZ, R4 ;  /* 0x000000ffff077224 */ /* 0x000fe200078e0004 */
[----:B------:R-:W-:Y:S01]  /*15b30*/  ISETP.GE.U32.AND P0, PT, R4, UR4, PT ;  /* 0x0000000404007c0c */ /* 0x000fe2000bf06070 */
[----:B------:R-:W-:-:S05]  /*15b40*/  IMAD.IADD R6, R5, 0x1, R3 ;  /* 0x0000000105067824 */ /* 0x000fca00078e0203 */
[----:B------:R0:W-:Y:S01]  /*15b50*/  STL [R1+0x200], R6 ;  /* 0x0002000601007387 */ /* 0x0001e20000100800 */
[----:B------:R-:W-:-:S03]  /*15b60*/  ISETP.GE.U32.AND.EX P0, PT, R6, UR5, PT, P0 ;  /* 0x0000000506007c0c */ /* 0x000fc6000bf06100 */
[----:B------:R0:W-:Y:S10]  /*15b70*/  STL [R1+0x204], R7 ;  /* 0x0002040701007387 */ /* 0x0001f40000100800 */
[----:B0-----:R-:W-:Y:S05]  /*15b80*/  @P0 BRA `(.L_x_543) ;  /* 0x0000000400880947 */ /* 0x001fea0003800000 */
[----:B------:R-:W0:Y:S01]  /*15b90*/  S2UR UR6, SR_CTAID.X ;  /* 0x00000000000679c3 */ /* 0x000e220000002500 */
[----:B------:R-:W-:Y:S01]  /*15ba0*/  ULDC.64 UR12, c[0x0][0x628] ;  /* 0x00018a00000c7ab9 */ /* 0x000fe20000000a00 */
[----:B------:R-:W-:Y:S01]  /*15bb0*/  ULDC UR4, c[0x0][0x150] ;  /* 0x0000540000047ab9 */ /* 0x000fe20000000800 */
[----:B------:R-:W-:Y:S01]  /*15bc0*/  ISETP.NE.U32.AND P0, PT, RZ, UR12, PT ;  /* 0x0000000cff007c0c */ /* 0x000fe2000bf05070 */
[----:B------:R-:W-:Y:S01]  /*15bd0*/  ULDC UR15, c[0x0][0x630] ;  /* 0x00018c00000f7ab9 */ /* 0x000fe20000000800 */
[C---:B------:R-:W-:Y:S01]  /*15be0*/  R2UR UR16, R7.reuse ;  /* 0x00000000071072ca */ /* 0x040fe200000e0000 */
[----:B------:R-:W-:Y:S01]  /*15bf0*/  ULDC UR19, c[0x0][0x154] ;  /* 0x0000550000137ab9 */ /* 0x000fe20000000800 */
[----:B------:R-:W-:Y:S01]  /*15c00*/  ISETP.NE.AND.EX P0, PT, RZ, UR13, PT, P0 ;  /* 0x0000000dff007c0c */ /* 0x000fe2000bf05300 */
[----:B------:R-:W2:Y:S01]  /*15c10*/  S2UR UR18, SR_CTAID.Y ;  /* 0x00000000001279c3 */ /* 0x000ea20000002600 */
[----:B------:R-:W-:Y:S02]  /*15c20*/  R2UR UR17, R6 ;  /* 0x00000000061172ca */ /* 0x000fe400000e0000 */
[----:B------:R-:W-:-:S02]  /*15c30*/  R2UR UR10, R7 ;  /* 0x00000000070a72ca */ /* 0x000fc400000e0000 */
[----:B------:R-:W-:Y:S02]  /*15c40*/  R2UR UR11, R6 ;  /* 0x00000000060b72ca */ /* 0x000fe400000e0000 */
[----:B0-----:R-:W-:-:S05]  /*15c50*/  I2FP.F32.U32 R0, UR6 ;  /* 0x0000000600007c45 */ /* 0x001fca0008201000 */
[----:B------:R-:W-:-:S04]  /*15c60*/  FMUL R0, R0, UR4 ;  /* 0x0000000400007c20 */ /* 0x000fc80008400000 */
[----:B------:R0:W4:Y:S01]  /*15c70*/  F2I.U32.TRUNC.NTZ R3, R0 ;  /* 0x0000000000037305 */ /* 0x000122000020f000 */
[----:B--2---:R-:W-:Y:S05]  /*15c80*/  @!P0 BRA `(.L_x_544) ;  /* 0x0000000000308947 */ /* 0x004fea0003800000 */
        /* <DEDUP_REMOVED lines=12> */
.L_x_544:
[----:B------:R-:W-:Y:S01]  /*15d50*/  USHF.R.U64 UR43, UR10, UR15, UR11 ;  /* 0x0000000f0a2b7299 */ /* 0x000fe2000800120b */
[----:B0-----:R-:W-:Y:S01]  /*15d60*/  I2FP.F32.U32 R0, UR18 ;  /* 0x0000001200007c45 */ /* 0x001fe20008201000 */
[----:B------:R-:W-:Y:S02]  /*15d70*/  USHF.R.U32.HI UR4, URZ, UR15, UR11 ;  /* 0x0000000f3f047299 */ /* 0x000fe4000801160b */
[----:B------:R-:W-:Y:S02]  /*15d80*/  UIADD3 UR10, UP0, URZ, -UR43, URZ ;  /* 0x8000002b3f0a7290 */ /* 0x000fe4000ff1e03f */
[----:B------:R-:W-:Y:S01]  /*15d90*/  FMUL R0, R0, UR19 ;  /* 0x0000001300007c20 */ /* 0x000fe20008400000 */
[----:B------:R-:W-:Y:S01]  /*15da0*/  ULDC.64 UR12, c[0x0][0x620] ;  /* 0x00018800000c7ab9 */ /* 0x000fe20000000a00 */
[----:B------:R-:W-:Y:S01]  /*15db0*/  UIADD3.X UR4, URZ, ~UR4, URZ, UP0, !UPT ;  /* 0x800000043f047290 */ /* 0x000fe200087fe43f */
[----:B------:R-:W-:Y:S01]  /*15dc0*/  UMOV UR8, UR16 ;  /* 0x0000001000087c82 */ /* 0x000fe20008000000 */
[----:B------:R-:W-:-:S02]  /*15dd0*/  UMOV UR9, UR17 ;  /* 0x0000001100097c82 */ /* 0x000fc40008000000 */
[----:B------:R-:W-:Y:S01]  /*15de0*/  UIMAD UR4, UR4, UR12, URZ ;  /* 0x0000000c040472a4 */ /* 0x000fe2000f8e023f */
[----:B------:R-:W0:Y:S01]  /*15df0*/  F2I.U32.TRUNC.NTZ R0, R0 ;  /* 0x0000000000007305 */ /* 0x000e22000020f000 */
[----:B------:R-:W-:Y:S01]  /*15e00*/  UIMAD.WIDE.U32 UR8, UR10, UR12, UR8 ;  /* 0x0000000c0a0872a5 */ /* 0x000fe2000f8e0008 */
[----:B----4-:R-:W-:Y:S01]  /*15e10*/  R2UR UR12, R3 ;  /* 0x00000000030c72ca */ /* 0x010fe200000e0000 */
[----:B------:R-:W-:Y:S01]  /*15e20*/  UIMAD UR10, UR10, UR13, UR4 ;  /* 0x0000000d0a0a72a4 */ /* 0x000fe2000f8e0204 */
[----:B------:R-:W-:Y:S01]  /*15e30*/  ULDC UR11, c[0x0][0x618] ;  /* 0x00018600000b7ab9 */ /* 0x000fe20000000800 */
[----:B------:R-:W-:Y:S02]  /*15e40*/  ULDC UR21, c[0x0][0x658] ;  /* 0x0001960000157ab9 */ /* 0x000fe40000000800 */
[----:B------:R-:W-:Y:S01]  /*15e50*/  UIADD3 UR9, UR9, UR10, URZ ;  /* 0x0000000a09097290 */ /* 0x000fe2000fffe03f */
[----:B------:R-:W-:Y:S01]  /*15e60*/  UMOV UR15, 0xffffffff ;  /* 0xffffffff000f7882 */ /* 0x000fe20000000000 */
[----:B------:R-:W-:Y:S01]  /*15e70*/  ULDC.64 UR4, c[0x0][0x640] ;  /* 0x0001900000047ab9 */ /* 0x000fe20000000a00 */
[----:B------:R-:W-:Y:S01]  /*15e80*/  USHF.L.U32 UR15, UR15, UR21, URZ ;  /* 0x000000150f0f7299 */ /* 0x000fe2000800063f */
[----:B------:R-:W-:Y:S01]  /*15e90*/  ISETP.NE.U32.AND P0, PT, RZ, UR4, PT ;  /* 0x00000004ff007c0c */ /* 0x000fe2000bf05070 */
[----:B------:R-:W-:-:S02]  /*15ea0*/  USHF.R.U64 UR16, UR8, UR11, UR9 ;  /* 0x0000000b08107299 */ /* 0x000fc40008001209 */
[----:B------:R-:W-:Y:S01]  /*15eb0*/  USHF.R.U32.HI UR8, URZ, UR11, UR9 ;  /* 0x0000000b3f087299 */ /* 0x000fe20008011609 */
[----:B0-----:R-:W-:Y:S01]  /*15ec0*/  R2UR UR14, R0 ;  /* 0x00000000000e72ca */ /* 0x001fe200000e0000 */
[----:B------:R-:W-:Y:S01]  /*15ed0*/  ULDC UR17, c[0x0][0x608] ;  /* 0x0001820000117ab9 */ /* 0x000fe20000000800 */
[----:B------:R-:W-:Y:S01]  /*15ee0*/  ULOP3.LUT UR41, URZ, UR15, URZ, 0x33, !UPT ;  /* 0x0000000f3f297292 */ /* 0x000fe2000f8e333f */
[----:B------:R-:W-:Y:S01]  /*15ef0*/  ISETP.NE.AND.EX P0, PT, RZ, UR5, PT, P0 ;  /* 0x00000005ff007c0c */ /* 0x000fe2000bf05300 */
[----:B------:R-:W-:Y:S02]  /*15f00*/  USHF.R.U64 UR15, UR16, UR17, UR8 ;  /* 0x00000011100f7299 */ /* 0x000fe40008001208 */
[----:B------:R-:W-:Y:S02]  /*15f10*/  USHF.R.U32.HI UR8, URZ, UR17, UR8 ;  /* 0x000000113f087299 */ /* 0x000fe40008011608 */
[----:B------:R-:W-:Y:S02]  /*15f20*/  UIADD3 UR12, -UR12, URZ, URZ ;  /* 0x0000003f0c0c7290 */ /* 0x000fe4000fffe13f */
[----:B------:R-:W-:Y:S01]  /*15f30*/  USHF.R.U64 UR17, UR15, UR21, UR8 ;  /* 0x000000150f117299 */ /* 0x000fe20008001208 */
[----:B------:R-:W-:Y:S01]  /*15f40*/  UMOV UR19, 0x1 ;  /* 0x0000000100137882 */ /* 0x000fe20000000000 */
[----:B------:R-:W-:Y:S01]  /*15f50*/  ULDC UR13, c[0x0][0x144] ;  /* 0x00005100000d7ab9 */ /* 0x000fe20000000800 */
[----:B------:R-:W-:Y:S01]  /*15f60*/  ULDC UR7, c[0x0][0x600] ;  /* 0x0001800000077ab9 */ /* 0x000fe20000000800 */
[----:B------:R-:W-:-:S02]  /*15f70*/  USHF.L.U32 UR24, UR19, UR21, URZ ;  /* 0x0000001513187299 */ /* 0x000fc4000800063f */
[----:B------:R-:W-:Y:S02]  /*15f80*/  USHF.R.U32.HI UR8, URZ, UR21, UR8 ;  /* 0x000000153f087299 */ /* 0x000fe40008011608 */
[----:B------:R-:W-:Y:S02]  /*15f90*/  UIMAD UR21, UR13, UR12, UR6 ;  /* 0x0000000c0d1572a4 */ /* 0x000fe4000f8e0206 */
[----:B------:R-:W-:Y:S02]  /*15fa0*/  UIADD3 UR20, UR7, -0x1, URZ ;  /* 0xffffffff07147890 */ /* 0x000fe4000fffe03f */
[----:B------:R-:W-:Y:S01]  /*15fb0*/  UIADD3 UR19, -UR14, URZ, URZ ;  /* 0x0000003f0e137290 */ /* 0x000fe2000fffe13f */
[----:B------:R-:W-:Y:S01]  /*15fc0*/  ULDC UR25, c[0x0][0x148] ;  /* 0x0000520000197ab9 */ /* 0x000fe20000000800 */
[----:B------:R-:W-:Y:S01]  /*15fd0*/  ULDC UR22, c[0x0][0x648] ;  /* 0x0001920000167ab9 */ /* 0x000fe20000000800 */
[----:B------:R-:W-:Y:S01]  /*15fe0*/  ULDC UR23, c[0x0][0x638] ;  /* 0x00018e0000177ab9 */ /* 0x000fe20000000800 */
        /* <DEDUP_REMOVED lines=14> */
.L_x_545:
[----:B------:R-:W-:Y:S01]  /*160d0*/  UISETP.NE.AND UP0, UPT, UR45, URZ, UPT ;  /* 0x0000003f2d00728c */ /* 0x000fe2000bf05270 */
[----:B------:R-:W-:Y:S01]  /*160e0*/  IMAD.MOV.U32 R0, RZ, RZ, 0x1 ;  /* 0x00000001ff007424 */ /* 0x000fe200078e00ff */
[----:B------:R-:W-:Y:S02]  /*160f0*/  USHF.R.U64 UR4, UR6, UR22, UR8 ;  /* 0x0000001606047299 */ /* 0x000fe40008001208 */
[----:B------:R-:W-:Y:S02]  /*16100*/  ULOP3.LUT UR41, UR15, UR41, URZ, 0xc0, !UPT ;  /* 0x000000290f297292 */ /* 0x000fe4000f8ec03f */
[----:B------:R-:W-:Y:S02]  /*16110*/  UIADD3 UR5, -UR4, URZ, URZ ;  /* 0x0000003f04057290 */ /* 0x000fe4000fffe13f */
[----:B------:R-:W-:Y:S02]  /*16120*/  UIMAD UR41, UR24, UR4, UR41 ;  /* 0x00000004182972a4 */ /* 0x000fe4000f8e0229 */
[----:B------:R-:W-:-:S02]  /*16130*/  ULOP3.LUT UR16, UR16, UR20, URZ, 0xc0, !UPT ;  /* 0x0000001410107292 */ /* 0x000fc4000f8ec03f */
[----:B------:R-:W-:Y:S02]  /*16140*/  @UP0 UIMAD UR21, UR25, UR19, UR18 ;  /* 0x00000013191502a4 */ /* 0x000fe4000f8e0212 */
[----:B------:R-:W-:-:S03]  /*16150*/  UIMAD UR4, UR5, UR23, UR17 ;  /* 0x00000017050472a4 */ /* 0x000fc6000f8e0211 */
[----:B------:R-:W-:Y:S01]  /*16160*/  ULDC UR5, c[0x0][0x610] ;  /* 0x0001840000057ab9 */ /* 0x000fe20000000800 */
[----:B------:R-:W-:Y:S02]  /*16170*/  UIMAD UR4, UR4, UR7, UR16 ;  /* 0x00000007040472a4 */ /* 0x000fe4000f8e0210 */
[----:B------:R-:W-:-:S04]  /*16180*/  UIMAD UR41, UR41, UR5, UR21 ;  /* 0x00000005292972a4 */ /* 0x000fc8000f8e0215 */
[----:B------:R-:W-:Y:S02]  /*16190*/  USEL UR42, UR4, UR41, !UP0 ;  /* 0x00000029042a7287 */ /* 0x000fe4000c000000 */
[----:B------:R-:W-:-:S12]  /*161a0*/  USEL UR41, UR41, UR4, !UP0 ;  /* 0x0000000429297287 */ /* 0x000fd8000c000000 */
.L_x_543:
[----:B------:R-:W-:-:S13]  /*161b0*/  LOP3.LUT P0, RZ, R0, 0xff, RZ, 0xc0, !PT ;  /* 0x000000ff00ff7812 */ /* 0x000fda000780c0ff */
[----:B------:R-:W-:Y:S05]  /*161c0*/  @P0 BRA `(.L_x_546) ;  /* 0xfffffeb000900947 */ /* 0x000fea000383ffff */
[----:B------:R-:W-:Y:S05]  /*161d0*/  EXIT ;  /* 0x000000000000794d */ /* 0x000fea0003800000 */
.L_x_7:
[----:B------:R-:W2:Y:S01]  /*161e0*/  LDL R5, [R1+0x204] ;  /* 0x0002040001057983 */ /* 0x000ea20000100800 */
[----:B------:R-:W-:-:S03]  /*161f0*/  ULDC.64 UR4, c[0x0][0x650] ;  /* 0x0001940000047ab9 */ /* 0x000fc60000000a00 */
[----:B------:R-:W3:Y:S01]  /*16200*/  LDL R4, [R1+0x200] ;  /* 0x0002000001047983 */ /* 0x000ee20000100800 */
[----:B------:R-:W-:Y:S01]  /*16210*/  PRMT R0, RZ, 0x7610, R0 ;  /* 0x00007610ff007816 */ /* 0x000fe20000000000 */
[----:B------:R-:W-:Y:S01]  /*16220*/  IMAD.MOV.U32 R2, RZ, RZ, -0x1 ;  /* 0xffffffffff027424 */ /* 0x000fe200078e00ff */
[----:B------:R-:W-:Y:S01]  /*16230*/  MOV R9, 0xffffffff ;  /* 0xffffffff00097802 */ /* 0x000fe20000000f00 */
[----:B------:R-:W-:Y:S01]  /*16240*/  IMAD.MOV.U32 R3, RZ, RZ, -0x1 ;  /* 0xffffffffff037424 */ /* 0x000fe200078e00ff */
[----:B--2---:R-:W-:-:S04]  /*16250*/  ISETP.GE.U32.AND P0, PT, R5, UR4, PT ;  /* 0x0000000405007c0c */ /* 0x004fc8000bf06070 */
[----:B---3--:R-:W-:-:S13]  /*16260*/  ISETP.GE.U32.AND.EX P0, PT, R4, UR5, PT, P0 ;  /* 0x0000000504007c0c */ /* 0x008fda000bf06100 */
        /* <DEDUP_REMOVED lines=21> */
.L_x_548:
[----:B------:R-:W-:Y:S01]  /*163c0*/  USHF.R.U64 UR4, UR14, UR19, UR15 ;  /* 0x000000130e047299 */ /* 0x000fe2000800120f */
[----:B------:R-:W-:Y:S01]  /*163d0*/  R2UR UR7, R4 ;  /* 0x00000000040772ca */ /* 0x000fe200000e0000 */
[----:B------:R-:W-:Y:S02]  /*163e0*/  USHF.R.U32.HI UR5, URZ, UR19, UR15 ;  /* 0x000000133f057299 */ /* 0x000fe4000801160f */
[----:B------:R-:W-:Y:S01]  /*163f0*/  UIADD3 UR13, UP0, URZ, -UR4, URZ ;  /* 0x800000043f0d7290 */ /* 0x000fe2000ff1e03f */
[----:B------:R-:W-:Y:S01]  /*16400*/  ULDC.64 UR14, c[0x0][0x620] ;  /* 0x00018800000e7ab9 */ /* 0x000fe20000000a00 */
[----:B------:R-:W-:Y:S02]  /*16410*/  UMOV UR6, UR20 ;  /* 0x0000001400067c82 */ /* 0x000fe40008000000 */
[----:B------:R-:W-:Y:S02]  /*16420*/  UIADD3.X UR5, URZ, ~UR5, URZ, UP0, !UPT ;  /* 0x800000053f057290 */ /* 0x000fe400087fe43f */
[----:B------:R-:W-:-:S02]  /*16430*/  UISETP.NE.AND UP1, UPT, UR45, URZ, UPT ;  /* 0x0000003f2d00728c */ /* 0x000fc4000bf25270 */
[----:B------:R-:W-:Y:S02]  /*16440*/  UIMAD UR5, UR5, UR14, URZ ;  /* 0x0000000e050572a4 */ /* 0x000fe4000f8e023f */
[----:B------:R-:W-:Y:S02]  /*16450*/  UIMAD.WIDE.U32 UR6, UR13, UR14, UR6 ;  /* 0x0000000e0d0672a5 */ /* 0x000fe4000f8e0006 */
[----:B------:R-:W-:Y:S01]  /*16460*/  UIMAD UR5, UR13, UR15, UR5 ;  /* 0x0000000f0d0572a4 */ /* 0x000fe2000f8e0205 */
[----:B------:R-:W-:Y:S02]  /*16470*/  ULDC UR14, c[0x0][0x608] ;  /* 0x00018200000e7ab9 */ /* 0x000fe40000000800 */
[----:B------:R-:W-:Y:S01]  /*16480*/  ULDC UR13, c[0x0][0x618] ;  /* 0x00018600000d7ab9 */ /* 0x000fe20000000800 */
[----:B------:R-:W-:Y:S01]  /*16490*/  UIADD3 UR5, UR7, UR5, URZ ;  /* 0x0000000507057290 */ /* 0x000fe2000fffe03f */
[----:B------:R-:W-:Y:S01]  /*164a0*/  ULDC UR22, c[0x0][0x658] ;  /* 0x0001960000167ab9 */ /* 0x000fe20000000800 */
[----:B------:R-:W-:-:S02]  /*164b0*/  @UP1 UIMAD UR8, UR11, UR12, UR10 ;  /* 0x0000000c0b0812a4 */ /* 0x000fc4000f8e020a */
[----:B------:R-:W-:Y:S02]  /*164c0*/  USHF.R.U64 UR17, UR6, UR13, UR5 ;  /* 0x0000000d06117299 */ /* 0x000fe40008001205 */
[----:B------:R-:W-:Y:S01]  /*164d0*/  USHF.R.U32.HI UR5, URZ, UR13, UR5 ;  /* 0x0000000d3f057299 */ /* 0x000fe20008011605 */
[----:B------:R-:W-:Y:S01]  /*164e0*/  ULDC.64 UR6, c[0x0][0x640] ;  /* 0x0001900000067ab9 */ /* 0x000fe20000000a00 */
[----:B------:R-:W-:Y:S01]  /*164f0*/  UMOV UR10, 0xffffffff ;  /* 0xffffffff000a7882 */ /* 0x000fe20000000000 */
[----:B------:R-:W-:Y:S01]  /*16500*/  ISETP.NE.U32.AND P0, PT, RZ, UR6, PT ;  /* 0x00000006ff007c0c */ /* 0x000fe2000bf05070 */
[----:B------:R-:W-:Y:S02]  /*16510*/  USHF.R.U64 UR18, UR17, UR14, UR5 ;  /* 0x0000000e11127299 */ /* 0x000fe40008001205 */
[----:B------:R-:W-:Y:S01]  /*16520*/  USHF.R.U32.HI UR5, URZ, UR14, UR5 ;  /* 0x0000000e3f057299 */ /* 0x000fe20008011605 */
[----:B------:R-:W-:Y:S01]  /*16530*/  ISETP.NE.AND.EX P0, PT, RZ, UR7, PT, P0 ;  /* 0x00000007ff007c0c */ /* 0x000fe2000bf05300 */
[----:B------:R-:W-:-:S02]  /*16540*/  USHF.L.U32 UR11, UR10, UR22, URZ ;  /* 0x000000160a0b7299 */ /* 0x000fc4000800063f */
[----:B------:R-:W-:Y:S01]  /*16550*/  USHF.R.U64 UR19, UR18, UR22, UR5 ;  /* 0x0000001612137299 */ /* 0x000fe20008001205 */
[----:B------:R-:W-:Y:S01]  /*16560*/  ULDC UR20, c[0x0][0x600] ;  /* 0x0001800000147ab9 */ /* 0x000fe20000000800 */
[----:B------:R-:W-:Y:S02]  /*16570*/  USHF.R.U32.HI UR10, URZ, UR22, UR5 ;  /* 0x000000163f0a7299 */ /* 0x000fe40008011605 */
[----:B------:R-:W-:Y:S02]  /*16580*/  UIADD3 UR21, UR20, -0x1, URZ ;  /* 0xffffffff14157890 */ /* 0x000fe4000fffe03f */
[----:B------:R-:W-:Y:S01]  /*16590*/  ULOP3.LUT UR26, URZ, UR11, URZ, 0x33, !UPT ;  /* 0x0000000b3f1a7292 */ /* 0x000fe2000f8e333f */
        /* <DEDUP_REMOVED lines=17> */
.L_x_549:
[----:B------:R-:W-:Y:S01]  /*166b0*/  USHF.R.U64 UR6, UR5, UR23, UR10 ;  /* 0x0000001705067299 */ /* 0x000fe2000800120a */
[----:B------:R-:W-:Y:S01]  /*166c0*/  IMAD.MOV.U32 R0, RZ, RZ, 0x1 ;  /* 0x00000001ff007424 */ /* 0x000fe200078e00ff */
[----:B------:R-:W-:Y:S01]  /*166d0*/  USHF.L.U32 UR25, UR25, UR22, URZ ;  /* 0x0000001619197299 */ /* 0x000fe2000800063f */
[----:B------:R-:W-:Y:S01]  /*166e0*/  IMAD.U32 R9, RZ, RZ, UR4 ;  /* 0x00000004ff097e24 */ /* 0x000fe2000f8e00ff */
[----:B------:R-:W-:Y:S02]  /*166f0*/  ULOP3.LUT UR5, UR18, UR26, URZ, 0xc0, !UPT ;  /* 0x0000001a12057292 */ /* 0x000fe4000f8ec03f */
[----:B------:R-:W-:Y:S02]  /*16700*/  UIADD3 UR7, -UR6, URZ, URZ ;  /* 0x0000003f06077290 */ /* 0x000fe4000fffe13f */
[----:B------:R-:W-:Y:S02]  /*16710*/  UIMAD UR6, UR25, UR6, UR5 ;  /* 0x00000006190672a4 */ /* 0x000fe4000f8e0205 */
[----:B------:R-:W-:-:S02]  /*16720*/  ULOP3.LUT UR17, UR17, UR21, URZ, 0xc0, !UPT ;  /* 0x0000001511117292 */ /* 0x000fc4000f8ec03f */
[----:B------:R-:W-:Y:S02]  /*16730*/  UIMAD UR5, UR7, UR24, UR19 ;  /* 0x00000018070572a4 */ /* 0x000fe4000f8e0213 */
[----:B------:R-:W-:Y:S01]  /*16740*/  UISETP.NE.AND UP0, UPT, UR45, URZ, UPT ;  /* 0x0000003f2d00728c */ /* 0x000fe2000bf05270 */
[----:B------:R-:W-:Y:S01]  /*16750*/  ULDC UR7, c[0x0][0x610] ;  /* 0x0001840000077ab9 */ /* 0x000fe20000000800 */
[----:B------:R-:W-:Y:S02]  /*16760*/  UIMAD UR5, UR5, UR20, UR17 ;  /* 0x00000014050572a4 */ /* 0x000fe4000f8e0211 */
[----:B------:R-:W-:-:S04]  /*16770*/  UIMAD UR8, UR6, UR7, UR8 ;  /* 0x00000007060872a4 */ /* 0x000fc8000f8e0208 */
[----:B------:R-:W-:Y:S02]  /*16780*/  USEL UR6, UR5, UR8, !UP0 ;  /* 0x0000000805067287 */ /* 0x000fe4000c000000 */
[----:B------:R-:W-:-:S04]  /*16790*/  USEL UR8, UR8, UR5, !UP0 ;  /* 0x0000000508087287 */ /* 0x000fc8000c000000 */
[----:B------:R-:W-:Y:S02]  /*167a0*/  IMAD.U32 R3, RZ, RZ, UR6 ;  /* 0x00000006ff037e24 */ /* 0x000fe4000f8e00ff */
[----:B------:R-:W-:-:S07]  /*167b0*/  IMAD.U32 R2, RZ, RZ, UR8 ;  /* 0x00000008ff027e24 */ /* 0x000fce000f8e00ff */
.L_x_547:
[----:B------:R-:W-:-:S08]  /*167c0*/  NOP ;  /* 0x0000000000007918 */ /* 0x000fd00000000000 */
[----:B0-----:R-:W0:-:S00]  /*167d0*/  USETMAXREG.DEALLOC.CTAPOOL 0x18 ;  /* 0x00000018000079c8 */ /* 0x001e0000080e0500 */
[----:B------:R-:W-:-:S13]  /*167e0*/  ISETP.NE.AND P0, PT, RZ, UR9, PT ;  /* 0x00000009ff007c0c */ /* 0x000fda000bf05270 */
[----:B------:R-:W-:Y:S05]  /*167f0*/  @P0 EXIT ;  /* 0x000000000000094d */ /* 0x000fea0003800000 */
[----:B0-----:R-:W-:Y:S01]  /*16800*/  LOP3.LUT P0, RZ, R0, 0xff, RZ, 0xc0, !PT ;  /* 0x000000ff00ff7812 */ /* 0x001fe2000780c0ff */
[----:B------:R-:W-:Y:S01]  /*16810*/  IMAD.MOV.U32 R0, RZ, RZ, 0x1 ;  /* 0x00000001ff007424 */ /* 0x000fe200078e00ff */
[----:B------:R-:W-:-:S11]  /*16820*/  MOV R6, RZ ;  /* 0x000000ff00067202 */ /* 0x000fd60000000f00 */
[----:B------:R-:W-:Y:S05]  /*16830*/  @!P0 BRA `(.L_x_550) ;  /* 0x0000000c00b88947 */ /* 0x000fea0003800000 */
[----:B------:R-:W0:Y:S01]  /*16840*/  S2UR UR6, SR_CgaCtaId ;  /* 0x00000000000679c3 */ /* 0x000e220000008800 */
[----:B------:R-:W-:Y:S01]  /*16850*/  ULDC UR4, c[0x0][0x28c] ;  /* 0x0000a30000047ab9 */ /* 0x000fe20000000800 */
[----:B------:R-:W-:Y:S01]  /*16860*/  ULDC UR5, c[0x0][0x600] ;  /* 0x0001800000057ab9 */ /* 0x000fe20000000800 */
[----:B------:R-:W-:Y:S01]  /*16870*/  UIADD3 UR11, UR4, 0x1f, URZ ;  /* 0x0000001f040b7890 */ /* 0x000fe2000fffe03f */
[----:B------:R-:W-:Y:S01]  /*16880*/  BSSY B0, `(.L_x_550) ;  /* 0x00000e9000007945 */ /* 0x000fe20003800000 */
[----:B------:R-:W-:Y:S01]  /*16890*/  ULDC UR9, c[0x0][0x658] ;  /* 0x0001960000097ab9 */ /* 0x000fe20000000800 */
[----:B------:R-:W-:Y:S01]  /*168a0*/  UMOV UR10, 0xffffffff ;  /* 0xffffffff000a7882 */ /* 0x000fe20000000000 */
[----:B------:R-:W-:Y:S01]  /*168b0*/  UMOV UR14, 0x1 ;  /* 0x00000001000e7882 */ /* 0x000fe20000000000 */
[----:B------:R-:W-:Y:S01]  /*168c0*/  USHF.R.S32.HI UR12, URZ, 0x1f, UR11 ;  /* 0x0000001f3f0c7899 */ /* 0x000fe2000801140b */
[----:B------:R-:W-:Y:S01]  /*168d0*/  IMAD.MOV.U32 R8, RZ, RZ, 0x1 ;  /* 0x00000001ff087424 */ /* 0x000fe200078e00ff */
[----:B------:R-:W-:Y:S01]  /*168e0*/  ULDC UR7, c[0x0][0xc] ;  /* 0x0000030000077ab9 */ /* 0x000fe20000000800 */
[----:B------:R-:W-:Y:S01]  /*168f0*/  UIADD3 UR4, UR5, -0x1, URZ ;  /* 0xffffffff05047890 */ /* 0x000fe2000fffe03f */
[----:B------:R-:W-:Y:S01]  /*16900*/  IMAD.MOV.U32 R0, RZ, RZ, 0x1 ;  /* 0x00000001ff007424 */ /* 0x000fe200078e00ff */
[----:B------:R-:W-:Y:S01]  /*16910*/  USHF.L.U32 UR16, UR10, UR9, URZ ;  /* 0x000000090a107299 */ /* 0x000fe2000800063f */
[----:B------:R-:W-:Y:S01]  /*16920*/  IMAD.MOV.U32 R6, RZ, RZ, RZ ;  /* 0x000000ffff067224 */ /* 0x000fe200078e00ff */
[----:B------:R-:W-:Y:S01]  /*16930*/  USHF.L.U32 UR5, UR14, UR9, URZ ;  /* 0x000000090e057299 */ /* 0x000fe2000800063f */
[----:B------:R-:W-:Y:S01]  /*16940*/  ULDC UR10, c[0x0][0x10] ;  /* 0x00000400000a7ab9 */ /* 0x000fe20000000800 */
[----:B------:R-:W-:Y:S01]  /*16950*/  ULEA.HI UR12, UR12, UR11, URZ, 0x5 ;  /* 0x0000000b0c0c7291 */ /* 0x000fe2000f8f283f */
[----:B------:R-:W-:Y:S01]  /*16960*/  UMOV UR20, 0x5 ;  /* 0x0000000500147882 */ /* 0x000fe20000000000 */
[----:B------:R-:W-:-:S02]  /*16970*/  ULOP3.LUT UR27, UR40, 0x2, URZ, 0xfc, !UPT ;  /* 0x00000002281b7892 */ /* 0x000fc4000f8efc3f */
[----:B------:R-:W-:Y:S02]  /*16980*/  USHF.R.S32.HI UR17, URZ, 0x5, UR12 ;  /* 0x000000053f117899 */ /* 0x000fe4000801140c */
[----:B0-----:R-:W-:Y:S02]  /*16990*/  ULOP3.LUT UR8, UR6, 0x1, URZ, 0xc0, !UPT ;  /* 0x0000000106087892 */ /* 0x001fe4000f8ec03f */
[----:B------:R-:W-:Y:S02]  /*169a0*/  USHF.R.U32.HI UR26, URZ, 0x1, UR6 ;  /* 0x000000013f1a7899 */ /* 0x000fe40008011606 */
[----:B------:R-:W-:Y:S02]  /*169b0*/  USHF.L.U32 UR13, UR6, 0x7, URZ ;  /* 0x00000007060d7899 */ /* 0x000fe4000800063f */
[----:B------:R-:W-:Y:S02]  /*169c0*/  USHF.L.U32 UR25, UR6, 0xc, URZ ;  /* 0x0000000c06197899 */ /* 0x000fe4000800063f */
[----:B------:R-:W-:-:S02]  /*169d0*/  ULOP3.LUT UR6, UR6, 0xfffffffe, URZ, 0xc0, !UPT ;  /* 0xfffffffe06067892 */ /* 0x000fc4000f8ec03f */
[----:B------:R-:W-:Y:S02]  /*169e0*/  UISETP.GT.U32.AND UP0, UPT, UR8, 0xffff, UPT ;  /* 0x0000ffff0800788c */ /* 0x000fe4000bf04070 */
[----:B------:R-:W-:Y:S02]  /*169f0*/  USHF.L.U32 UR18, UR14, UR6, URZ ;  /* 0x000000060e127299 */ /* 0x000fe4000800063f */
[----:B------:R-:W-:Y:S02]  /*16a00*/  ULOP3.LUT UR9, UR6, 0x1, URZ, 0xfc, !UPT ;  /* 0x0000000106097892 */ /* 0x000fe4000f8efc3f */
[----:B------:R-:W-:Y:S02]  /*16a10*/  UIMAD.WIDE.U32 UR6, UR7, UR10, URZ ;  /* 0x0000000a070672a5 */ /* 0x000fe4000f8e003f */
[----:B------:R-:W-:Y:S01]  /*16a20*/  USEL UR8, UR8, 0xffff, !UP0 ;  /* 0x0000ffff08087887 */ /* 0x000fe2000c000000 */
[----:B------:R-:W-:Y:S01]  /*16a30*/  ULDC UR10, c[0x0][0x14] ;  /* 0x00000500000a7ab9 */ /* 0x000fe20000000800 */
[----:B------:R-:W-:-:S02]  /*16a40*/  USHF.L.U32 UR9, UR14, UR9, URZ ;  /* 0x000000090e097299 */ /* 0x000fc4000800063f */
[----:B------:R-:W-:Y:S02]  /*16a50*/  UIMAD.WIDE.U32 UR22, UR6, UR10, URZ ;  /* 0x0000000a061672a5 */ /* 0x000fe4000f8e003f */
[----:B------:R-:W-:Y:S02]  /*16a60*/  UIMAD UR19, UR7, UR10, URZ ;  /* 0x0000000a071372a4 */ /* 0x000fe4000f8e023f */
[----:B------:R-:W-:Y:S02]  /*16a70*/  ULOP3.LUT UR8, UR8, 0xffff, URZ, 0xc0, !UPT ;  /* 0x0000ffff08087892 */ /* 0x000fe4000f8ec03f */
[----:B------:R-:W-:Y:S02]  /*16a80*/  ULOP3.LUT UR13, UR13, 0x80, URZ, 0xc0, !UPT ;  /* 0x000000800d0d7892 */ /* 0x000fe4000f8ec03f */
[----:B------:R-:W-:Y:S02]  /*16a90*/  ULOP3.LUT UR16, URZ, UR16, URZ, 0x33, !UPT ;  /* 0x000000103f107292 */ /* 0x000fe4000f8e333f */
[----:B------:R-:W-:-:S02]  /*16aa0*/  ULOP3.LUT UR18, UR18, UR9, URZ, 0xfc, !UPT ;  /* 0x0000000912127292 */ /* 0x000fc4000f8efc3f */
[----:B------:R-:W-:Y:S02]  /*16ab0*/  UIADD3 UR19, UR23, UR19, URZ ;  /* 0x0000001317137290 */ /* 0x000fe4000fffe03f */
[----:B------:R-:W-:Y:S02]  /*16ac0*/  USHF.L.U32 UR20, UR20, UR8, URZ ;  /* 0x0000000814147299 */ /* 0x000fe4000800063f */
[----:B------:R-:W-:Y:S01]  /*16ad0*/  UIADD3 UR34, UR17, 0x1, URZ ;  /* 0x0000000111227890 */ /* 0x000fe2000fffe03f */
[----:B------:R-:W-:-:S11]  /*16ae0*/  ULDC.64 UR28, c[0x0][0x198] ;  /* 0x00006600001c7ab9 */ /* 0x000fd60000000a00 */
.L_x_561:
[----:B------:R-:W-:-:S03]  /*16af0*/  UMOV UR6, 0xffffffff ;  /* 0xffffffff00067882 */ /* 0x000fc60000000000 */
[----:B------:R-:W-:Y:S05]  /*16b00*/  BRA.DIV UR6, `(.L_x_551) ;  /* 0x00000012065c7947 */ /* 0x000fea000b800000 */
[----:B------:R-:W-:-:S13]  /*16b10*/  ELECT P6, URZ, PT ;  /* 0x00000000003f782f */ /* 0x000fda00038c0000 */
.L_x_575:
[----:B------:R-:W0:Y:S01]  /*16b20*/  LDC R4, c[0x0][0x28c] ;  /* 0x0000a300ff047b82 */ /* 0x000e220000000800 */
[----:B------:R-:W-:Y:S01]  /*16b30*/  BSSY B1, `(.L_x_552) ;  /* 0x000003e000017945 */ /* 0x000fe20003800000 */
[----:B0-----:R-:W-:-:S13]  /*16b40*/  ISETP.LT.OR P6, PT, R4, 0x1, !P6 ;  /* 0x000000010400780c */ /* 0x001fda00077c1670 */
[----:B------:R-:W-:Y:S05]  /*16b50*/  @P6 BRA `(.L_x_553) ;  /* 0x0000000000ec6947 */ /* 0x000fea0003800000 */
[----:B------:R-:W-:Y:S01]  /*16b60*/  LEA R4, R2, UR26, 0x1 ;  /* 0x0000001a02047c11 */ /* 0x000fe2000f8e08ff */
[----:B------:R-:W-:Y:S01]  /*16b70*/  IMAD.MOV.U32 R12, RZ, RZ, RZ ;  /* 0x000000ffff0c7224 */ /* 0x000fe200078e00ff */
[----:B------:R-:W-:Y:S01]  /*16b80*/  LEA R2, R3, UR13, 0x8 ;  /* 0x0000000d03027c11 */ /* 0x000fe2000f8e40ff */
[----:B------:R-:W-:Y:S01]  /*16b90*/  IMAD.MOV.U32 R3, RZ, RZ, R0 ;  /* 0x000000ffff037224 */ /* 0x000fe200078e0000 */
[----:B------:R-:W-:Y:S01]  /*16ba0*/  MOV R14, UR34 ;  /* 0x00000022000e7c02 */ /* 0x000fe20008000f00 */
[----:B------:R-:W-:Y:S02]  /*16bb0*/  IMAD.SHL.U32 R11, R4, 0x80, RZ ;  /* 0x00000080040b7824 */ /* 0x000fe400078e00ff */
[----:B------:R-:W-:-:S07]  /*16bc0*/  IMAD.MOV.U32 R4, RZ, RZ, R6 ;  /* 0x000000ffff047224 */ /* 0x000fce00078e0006 */
.L_x_556:
[----:B------:R-:W0:Y:S01]  /*16bd0*/  S2R R10, SR_CgaCtaId ;  /* 0x00000000000a7919 */ /* 0x000e220000008800 */
[----:B------:R-:W-:Y:S01]  /*16be0*/  MOV R5, 0x400 ;  /* 0x0000040000057802 */ /* 0x000fe20000000f00 */
[----:B------:R-:W1:Y:S03]  /*16bf0*/  S2R R7, SR_TID.X ;  /* 0x0000000000077919 */ /* 0x000e660000002100 */
[----:B0-----:R-:W-:Y:S02]  /*16c00*/  LEA R13, R10, R5, 0x18 ;  /* 0x000000050a0d7211 */ /* 0x001fe400078ec0ff */
[----:B------:R-:W-:Y:S02]  /*16c10*/  SHF.L.U32 R5, R3, 0x1f, RZ ;  /* 0x0000001f03057819 */ /* 0x000fe400000006ff */
[----:B-1----:R-:W-:Y:S01]  /*16c20*/  LOP3.LUT P1, RZ, R7, 0x7f, RZ, 0xc0, !PT ;  /* 0x0000007f07ff7812 */ /* 0x002fe2000782c0ff */
[----:B------:R-:W-:-:S04]  /*16c30*/  IMAD R10, R4, 0x8, R13 ;  /* 0x00000008040a7824 */ /* 0x000fc800078e020d */
[----:B------:R-:W0:Y:S08]  /*16c40*/  SYNCS.PHASECHK.TRANS64.TRYWAIT P0, [R10+URZ+0x38], R5 ;  /* 0x000038050a0075a7 */ /* 0x000e30000800017f */
[----:B------:R-:W1:Y:S01]  /*16c50*/  @!P1 LDC R7, c[0x0][0x500] ;  /* 0x00014000ff079b82 */ /* 0x000e620000000800 */
[----:B0-----:R-:W-:Y:S05]  /*16c60*/  @!P0 BRA `(.L_x_554) ;  /* 0x0000001000248947 */ /* 0x001fea0003800000 */
.L_x_576:
[----:B------:R-:W-:Y:S01]  /*16c70*/  UPRMT UR6, UR27, 0x9910, URZ ;  /* 0x000099101b067896 */ /* 0x000fe2000800003f */
[----:B-1----:R1:W-:Y:S03]  /*16c80*/  @!P1 SYNCS.ARRIVE.TRANS64 RZ, [R10+URZ], R7 ;  /* 0x000000070aff99a7 */ /* 0x0023e6000800003f */
[----:B------:R-:W-:-:S06]  /*16c90*/  UISETP.NE.AND UP0, UPT, UR6, 0x2, UPT ;  /* 0x000000020600788c */ /* 0x000fcc000bf05270 */
[----:B------:R-:W-:-:S13]  /*16ca0*/  PLOP3.LUT P0, PT, PT, PT, UP0, 0x80, 0x0 ;  /* 0x000000000000781c */ /* 0x000fda0003f0f008 */
[----:B-1----:R-:W-:Y:S05]  /*16cb0*/  @P0 BRA `(.L_x_555) ;  /* 0x0000000000040947 */ /* 0x002fea0003800000 */
[----:B------:R-:W-:Y:S01]  /*16cc0*/  BPT.TRAP 0x1 ;  /* 0x000000040000795c */ /* 0x000fe20000300000 */
.L_x_555:
[----:B------:R-:W-:Y:S01]  /*16cd0*/  R2UR UR7, R4 ;  /* 0x00000000040772ca */ /* 0x000fe200000e0000 */
[----:B------:R-:W-:Y:S01]  /*16ce0*/  VIADD R14, R14, 0xffffffff ;  /* 0xffffffff0e0e7836 */ /* 0x000fe20000000000 */
[----:B------:R-:W-:Y:S01]  /*16cf0*/  R2UR UR11, R13 ;  /* 0x000000000d0b72ca */ /* 0x000fe200000e0000 */
[----:B------:R-:W-:Y:S01]  /*16d00*/  UIADD3 UR6, UP0, UR28, 0xf0, URZ ;  /* 0x000000f01c067890 */ /* 0x000fe2000ff1e03f */
[----:B------:R-:W-:Y:S01]  /*16d10*/  R2UR UR30, R11 ;  /* 0x000000000b1e72ca */ /* 0x000fe200000e0000 */
[----:B------:R-:W-:Y:S01]  /*16d20*/  UIADD3 UR32, UP1, UR28, 0x1f0, URZ ;  /* 0x000001f01c207890 */ /* 0x000fe2000ff3e03f */
[----:B------:R-:W-:Y:S01]  /*16d30*/  R2UR UR9, R10 ;  /* 0x000000000a0972ca */ /* 0x000fe200000e0000 */
[----:B------:R-:W-:Y:S01]  /*16d40*/  UPRMT UR21, URZ, 0x5410, UR20 ;  /* 0x000054103f157896 */ /* 0x000fe20008000014 */
[----:B------:R-:W-:Y:S01]  /*16d50*/  R2UR UR10, R12 ;  /* 0x000000000c0a72ca */ /* 0x000fe200000e0000 */
[----:B------:R-:W-:Y:S01]  /*16d60*/  VIADD R4, R4, 0x1 ;  /* 0x0000000104047836 */ /* 0x000fe20000000000 */
[----:B------:R-:W-:Y:S01]  /*16d70*/  R2UR UR12, R9 ;  /* 0x00000000090c72ca */ /* 0x000fe200000e0000 */
[----:B------:R-:W-:Y:S01]  /*16d80*/  UPRMT UR35, URZ, 0x5410, UR18 ;  /* 0x000054103f237896 */ /* 0x000fe20008000012 */
[----:B------:R-:W-:Y:S01]  /*16d90*/  R2UR UR31, R2 ;  /* 0x00000000021f72ca */ /* 0x000fe200000e0000 */
[----:B------:R-:W-:Y:S01]  /*16da0*/  USHF.L.U32 UR7, UR7, 0xd, URZ ;  /* 0x0000000d07077899 */ /* 0x000fe2000800063f */
[----:B------:R-:W-:Y:S01]  /*16db0*/  ISETP.GT.AND P1, PT, R14, 0x1, PT ;  /* 0x000000010e00780c */ /* 0x000fe20003f24270 */
[----:B------:R-:W-:Y:S01]  /*16dc0*/  UIADD3.X UR33, URZ, UR29, URZ, UP1, !UPT ;  /* 0x0000001d3f217290 */ /* 0x000fe20008ffe43f */
[----:B------:R-:W-:Y:S01]  /*16dd0*/  ISETP.NE.AND P0, PT, R4, 0x7, PT ;  /* 0x000000070400780c */ /* 0x000fe20003f05270 */
[----:B------:R-:W-:Y:S01]  /*16de0*/  ULEA UR8, UR26, UR7, 0xc ;  /* 0x000000071a087291 */ /* 0x000fe2000f8e603f */
[----:B------:R-:W-:Y:S01]  /*16df0*/  IADD3 R12, R12, 0x20, RZ ;  /* 0x000000200c0c7810 */ /* 0x000fe20007ffe0ff */
[----:B------:R-:W-:Y:S01]  /*16e00*/  ULOP3.LUT UR7, UR7, 0x1000, UR25, 0xf8, !UPT ;  /* 0x0000100007077892 */ /* 0x000fe2000f8ef819 */
[----:B0-----:R-:W-:Y:S01]  /*16e10*/  SEL R10, RZ, 0x1, P0 ;  /* 0x00000001ff0a7807 */ /* 0x001fe20000000000 */
[----:B------:R-:W-:Y:S01]  /*16e20*/  ULEA UR8, UR8, UR11, 0x1 ;  /* 0x0000000b08087291 */ /* 0x000fe2000f8e083f */
[----:B------:R-:W-:Y:S01]  /*16e30*/  SEL R4, R4, RZ, P0 ;  /* 0x000000ff04047207 */ /* 0x000fe20000000000 */
[----:B------:R-:W-:Y:S01]  /*16e40*/  ULEA UR11, UR7, UR11, 0x1 ;  /* 0x0000000b070b7291 */ /* 0x000fe2000f8e083f */
[----:B------:R-:W-:Y:S01]  /*16e50*/  LOP3.LUT R3, R3, R10, RZ, 0x3c, !PT ;  /* 0x0000000a03037212 */ /* 0x000fe200078e3cff */
[----:B------:R-:W-:-:S02]  /*16e60*/  UIADD3 UR8, UR8, 0x180, URZ ;  /* 0x0000018008087890 */ /* 0x000fc4000fffe03f */
[----:B------:R-:W-:Y:S02]  /*16e70*/  UIADD3.X UR7, URZ, UR29, URZ, UP0, !UPT ;  /* 0x0000001d3f077290 */ /* 0x000fe400087fe43f */
[----:B------:R-:W-:Y:S01]  /*16e80*/  UIADD3 UR24, UR11, 0x1c180, URZ ;  /* 0x0001c1800b187890 */ /* 0x000fe2000fffe03f */
[----:B------:R-:W-:Y:S01]  /*16e90*/  UMOV UR14, 0x0 ;  /* 0x00000000000e7882 */ /* 0x000fe20000000000 */
[----:B------:R-:W-:Y:S01]  /*16ea0*/  UMOV UR15, 0x10000000 ;  /* 0x10000000000f7882 */ /* 0x000fe20000000000 */
[----:B------:R-:W-:-:S04]  /*16eb0*/  UMOV UR11, UR30 ;  /* 0x0000001e000b7c82 */ /* 0x000fc80008000000 */
[----:B------:R0:W-:Y:S02]  /*16ec0*/  UTMALDG.3D.MULTICAST [UR8], [UR6], UR21, desc[UR14] ;  /* 0x00000e08060073b4 */ /* 0x0001e40008011815 */
[----:B0-----:R-:W-:Y:S01]  /*16ed0*/  UMOV UR8, UR24 ;  /* 0x0000001800087c82 */ /* 0x001fe20008000000 */
[----:B------:R-:W-:Y:S02]  /*16ee0*/  UMOV UR11, UR31 ;  /* 0x0000001f000b7c82 */ /* 0x000fe40008000000 */
[----:B------:R0:W-:Y:S02]  /*16ef0*/  UTMALDG.3D.MULTICAST [UR8], [UR32], UR35, desc[UR14] ;  /* 0x00000e08200073b4 */ /* 0x0001e40008011823 */
[----:B0-----:R-:W-:Y:S05]  /*16f00*/  @P1 BRA `(.L_x_556) ;  /* 0xfffffffc00301947 */ /* 0x001fea000383ffff */
.L_x_553:
[----:B------:R-:W-:Y:S05]  /*16f10*/  BSYNC B1 ;  /* 0x0000000000017941 */ /* 0x000fea0003800000 */
.L_x_552:
[----:B------:R-:W2:Y:S01]  /*16f20*/  LDL.LU R15, [R1+0x200] ;  /* 0x00020000010f7983 */ /* 0x000ea20000300800 */
[----:B------:R-:W-:Y:S01]  /*16f30*/  LOP3.LUT P1, RZ, R8, 0xff, RZ, 0xc0, !PT ;  /* 0x000000ff08ff7812 */ /* 0x000fe2000782c0ff */
[----:B------:R-:W-:Y:S01]  /*16f40*/  VIADD R6, R6, UR17 ;  /* 0x0000001106067c36 */ /* 0x000fe20008000000 */
[----:B------:R-:W-:Y:S01]  /*16f50*/  ULDC.64 UR6, c[0x0][0x650] ;  /* 0x0001940000067ab9 */ /* 0x000fe20000000a00 */
[----:B------:R-:W3:Y:S01]  /*16f60*/  LDL.LU R13, [R1+0x204] ;  /* 0x00020400010d7983 */ /* 0x000ee20000300800 */
[----:B------:R-:W-:Y:S01]  /*16f70*/  UISETP.GE.U32.AND UP0, UPT, UR17, 0x7, UPT ;  /* 0x000000071100788c */ /* 0x000fe2000bf06070 */
[C---:B------:R-:W-:Y:S01]  /*16f80*/  IMAD.WIDE.U32 R2, R6.reuse, 0x24924925, RZ ;  /* 0x2492492506027825 */ /* 0x040fe200078e00ff */
[C---:B------:R-:W-:Y:S01]  /*16f90*/  ISETP.GT.U32.AND P0, PT, R6.reuse, 0x6, PT ;  /* 0x000000060600780c */ /* 0x040fe20003f04070 */
[----:B------:R-:W-:Y:S01]  /*16fa0*/  BSSY B1, `(.L_x_557) ;  /* 0x0000074000017945 */ /* 0x000fe20003800000 */
[----:B------:R-:W-:Y:S01]  /*16fb0*/  MOV R9, 0xffffffff ;  /* 0xffffffff00097802 */ /* 0x000fe20000000f00 */
[----:B------:R-:W-:Y:S01]  /*16fc0*/  IMAD.IADD R2, R6, 0x1, -R3 ;  /* 0x0000000106027824 */ /* 0x000fe200078e0a03 */
[----:B------:R-:W-:-:S03]  /*16fd0*/  PRMT R8, RZ, 0x7610, R8 ;  /* 0x00007610ff087816 */ /* 0x000fc60000000008 */
[----:B------:R-:W0:Y:S01]  /*16fe0*/  @P1 S2R R4, SR_CgaCtaId ;  /* 0x0000000000041919 */ /* 0x000e220000008800 */
[----:B------:R-:W-:Y:S02]  /*16ff0*/  LEA.HI R2, R2, R3, RZ, 0x1f ;  /* 0x0000000302027211 */ /* 0x000fe400078ff8ff */
[----:B------:R-:W-:-:S04]  /*17000*/  @P1 MOV R3, 0x400 ;  /* 0x0000040000031802 */ /* 0x000fc80000000f00 */
[----:B0-----:R-:W-:Y:S01]  /*17010*/  @P1 LEA R3, R4, R3, 0x18 ;  /* 0x0000000304031211 */ /* 0x001fe200078ec0ff */
[----:B------:R-:W-:-:S03]  /*17020*/  IMAD.U32 R4, RZ, RZ, UR17 ;  /* 0x00000011ff047e24 */ /* 0x000fc6000f8e00ff */
[----:B------:R0:W-:Y:S01]  /*17030*/  @P1 SYNCS.ARRIVE.TRANS64.A1T0 RZ, [R3+URZ+0x88], RZ ;  /* 0x000088ff03ff19a7 */ /* 0x0001e2000810003f */
[----:B------:R-:W-:Y:S02]  /*17040*/  PLOP3.LUT P1, PT, PT, PT, UP0, 0x80, 0x0 ;  /* 0x000000000000781c */ /* 0x000fe40003f2f008 */
[----:B------:R-:W-:Y:S02]  /*17050*/  ISETP.LT.U32.AND P0, PT, R4, 0x7, P0 ;  /* 0x000000070400780c */ /* 0x000fe40000701070 */
[----:B------:R-:W-:Y:S02]  /*17060*/  PRMT R4, RZ, 0x7610, R4 ;  /* 0x00007610ff047816 */ /* 0x000fe40000000004 */
[----:B0-----:R-:W-:-:S04]  /*17070*/  SEL R3, RZ, 0x1, !P0 ;  /* 0x00000001ff037807 */ /* 0x001fc80004000000 */
[----:B------:R-:W-:Y:S02]  /*17080*/  LOP3.LUT R0, R0, R3, RZ, 0x3c, !PT ;  /* 0x0000000300007212 */ /* 0x000fe400078e3cff */
[----:B------:R-:W-:Y:S01]  /*17090*/  SHF.R.U32.HI R3, RZ, 0x2, R2 ;  /* 0x00000002ff037819 */ /* 0x000fe20000011602 */
[----:B------:R-:W-:-:S03]  /*170a0*/  IMAD.MOV.U32 R2, RZ, RZ, -0x1 ;  /* 0xffffffffff027424 */ /* 0x000fc600078e00ff */
[----:B------:R-:W-:Y:S01]  /*170b0*/  @P1 LOP3.LUT R0, R0, 0x1, R3, 0x78, !PT ;  /* 0x0000000100001812 */ /* 0x000fe200078e7803 */
[----:B------:R-:W-:Y:S02]  /*170c0*/  IMAD R6, R3, -0x7, R6 ;  /* 0xfffffff903067824 */ /* 0x000fe400078e0206 */
[----:B------:R-:W-:Y:S01]  /*170d0*/  IMAD.MOV.U32 R3, RZ, RZ, -0x1 ;  /* 0xffffffffff037424 */ /* 0x000fe200078e00ff */
[----:B---3--:R-:W-:-:S04]  /*170e0*/  IADD3 R13, P0, R13, UR22, RZ ;  /* 0x000000160d0d7c10 */ /* 0x008fc8000ff1e0ff */
[----:B--2---:R-:W-:Y:S01]  /*170f0*/  IADD3.X R15, R15, UR19, RZ, P0, !PT ;  /* 0x000000130f0f7c10 */ /* 0x004fe200087fe4ff */
[----:B------:R0:W-:Y:S01]  /*17100*/  STL [R1+0x204], R13 ;  /* 0x0002040d01007387 */ /* 0x0001e20000100800 */
[----:B------:R-:W-:-:S03]  /*17110*/  ISETP.GE.U32.AND P0, PT, R13, UR6, PT ;  /* 0x000000060d007c0c */ /* 0x000fc6000bf06070 */
[----:B------:R0:W-:Y:S01]  /*17120*/  STL [R1+0x200], R15 ;  /* 0x0002000f01007387 */ /* 0x0001e20000100800 */
[----:B------:R-:W-:-:S13]  /*17130*/  ISETP.GE.U32.AND.EX P0, PT, R15, UR7, PT, P0 ;  /* 0x000000070f007c0c */ /* 0x000fda000bf06100 */
[----:B0-----:R-:W-:Y:S05]  /*17140*/  @P0 BRA `(.L_x_558) ;  /* 0x0000000400640947 */ /* 0x001fea0003800000 */
[----:B------:R-:W0:Y:S01]  /*17150*/  S2R R7, SR_CTAID.X ;  /* 0x0000000000077919 */ /* 0x000e220000002500 */
[----:B------:R-:W-:Y:S01]  /*17160*/  ULDC UR6, c[0x0][0x150] ;  /* 0x0000540000067ab9 */ /* 0x000fe20000000800 */
[----:B------:R-:W1:Y:S01]  /*17170*/  LDC R4, c[0x0][0x144] ;  /* 0x00005100ff047b82 */ /* 0x000e620000000800 */
[----:B------:R-:W-:Y:S01]  /*17180*/  UISETP.NE.AND UP0, UPT, UR45, URZ, UPT ;  /* 0x0000003f2d00728c */ /* 0x000fe2000bf05270 */
[----:B------:R-:W2:Y:S01]  /*17190*/  S2R R5, SR_CTAID.Y ;  /* 0x0000000000057919 */ /* 0x000ea20000002600 */
[----:B------:R-:W-:-:S04]  /*171a0*/  ULDC UR9, c[0x0][0x630] ;  /* 0x00018c0000097ab9 */ /* 0x000fc80000000800 */
[----:B------:R-:W-:Y:S01]  /*171b0*/  PLOP3.LUT P0, PT, PT, PT, UP0, 0x80, 0x0 ;  /* 0x000000000000781c */ /* 0x000fe20003f0f008 */
[----:B------:R-:W3:Y:S01]  /*171c0*/  LDC R10, c[0x0][0x148] ;  /* 0x00005200ff0a7b82 */ /* 0x000ee20000000800 */
[----:B0-----:R-:W-:Y:S02]  /*171d0*/  I2FP.F32.U32 R2, R7 ;  /* 0x0000000700027245 */ /* 0x001fe40000201000 */
[----:B--2---:R-:W-:-:S03]  /*171e0*/  I2FP.F32.U32 R3, R5 ;  /* 0x0000000500037245 */ /* 0x004fc60000201000 */
[----:B------:R-:W-:Y:S01]  /*171f0*/  FMUL R2, R2, UR6 ;  /* 0x0000000602027c20 */ /* 0x000fe20008400000 */
[----:B------:R-:W-:Y:S02]  /*17200*/  ULDC UR6, c[0x0][0x154] ;  /* 0x0000550000067ab9 */ /* 0x000fe40000000800 */
[----:B------:R-:W-:Y:S01]  /*17210*/  FMUL R9, R3, UR6 ;  /* 0x0000000603097c20 */ /* 0x000fe20008400000 */
[----:B------:R-:W-:Y:S02]  /*17220*/  ULDC.64 UR6, c[0x0][0x628] ;  /* 0x00018a0000067ab9 */ /* 0x000fe40000000a00 */
[----:B------:R-:W0:Y:S08]  /*17230*/  F2I.U32.TRUNC.NTZ R2, R2 ;  /* 0x0000000200027305 */ /* 0x000e30000020f000 */
[----:B------:R-:W2:Y:S01]  /*17240*/  F2I.U32.TRUNC.NTZ R9, R9 ;  /* 0x0000000900097305 */ /* 0x000ea2000020f000 */
[----:B0-----:R-:W-:-:S02]  /*17250*/  IMAD.MOV R3, RZ, RZ, -R2 ;  /* 0x000000ffff037224 */ /* 0x001fc400078e0a02 */
[----:B------:R-:W-:Y:S02]  /*17260*/  IMAD.MOV.U32 R2, RZ, RZ, R13 ;  /* 0x000000ffff027224 */ /* 0x000fe400078e000d */
[----:B-1----:R-:W-:Y:S02]  /*17270*/  IMAD R7, R4, R3, R7 ;  /* 0x0000000304077224 */ /* 0x002fe400078e0207 */
[----:B--2---:R-:W-:-:S04]  /*17280*/  IMAD.MOV R3, RZ, RZ, -R9 ;  /* 0x000000ffff037224 */ /* 0x004fc800078e0a09 */
[----:B---3--:R-:W-:Y:S01]  /*17290*/  @P0 IMAD R7, R10, R3, R5 ;  /* 0x000000030a070224 */ /* 0x008fe200078e0205 */
[----:B------:R-:W-:Y:S01]  /*172a0*/  ISETP.NE.U32.AND P0, PT, RZ, UR6, PT ;  /* 0x00000006ff007c0c */ /* 0x000fe2000bf05070 */
[----:B------:R-:W-:-:S03]  /*172b0*/  IMAD.MOV.U32 R3, RZ, RZ, R15 ;  /* 0x000000ffff037224 */ /* 0x000fc600078e000f */
[----:B------:R-:W-:-:S13]  /*172c0*/  ISETP.NE.AND.EX P0, PT, RZ, UR7, PT, P0 ;  /* 0x00000007ff007c0c */ /* 0x000fda000bf05300 */
[----:B------:R-:W-:Y:S05]  /*172d0*/  @!P0 BRA `(.L_x_559) ;  /* 0x0000000000288947 */ /* 0x000fea0003800000 */
[----:B------:R-:W-:Y:S02]  /*172e0*/  ULDC UR8, c[0x0][0x634] ;  /* 0x00018d0000087ab9 */ /* 0x000fe40000000800 */
[----:B------:R-:W-:-:S05]  /*172f0*/  IADD3 R3, P0, R13, UR8, RZ ;  /* 0x000000080d037c10 */ /* 0x000fca000ff1e0ff */
[----:B------:R-:W-:-:S04]  /*17300*/  IMAD.X R9, RZ, RZ, R15, P0 ;  /* 0x000000ffff097224 */ /* 0x000fc800000e060f */
[----:B------:R-:W-:-:S04]  /*17310*/  IMAD.WIDE.U32 R4, R9, UR6, RZ ;  /* 0x0000000609047c25 */ /* 0x000fc8000f8e00ff */
[----:B------:R-:W-:-:S04]  /*17320*/  IMAD.WIDE.U32 R4, P0, R3, UR7, R4 ;  /* 0x0000000703047c25 */ /* 0x000fc8000f800004 */
[----:B------:R-:W-:-:S04]  /*17330*/  IMAD.WIDE.U32 R2, R3, UR6, RZ ;  /* 0x0000000603027c25 */ /* 0x000fc8000f8e00ff */
[----:B------:R-:W-:Y:S01]  /*17340*/  IMAD.MOV.U32 R2, RZ, RZ, R5 ;  /* 0x000000ffff027224 */ /* 0x000fe200078e0005 */
[----:B------:R-:W-:Y:S02]  /*17350*/  IADD3 RZ, P1, R3, R4, RZ ;  /* 0x0000000403ff7210 */ /* 0x000fe40007f3e0ff */
[----:B------:R-:W-:-:S03]  /*17360*/  IADD3.X R3, RZ, RZ, RZ, P0, !PT ;  /* 0x000000ffff037210 */ /* 0x000fc600007fe4ff */
[----:B------:R-:W-:-:S08]  /*17370*/  IMAD.WIDE.U32.X R2, R9, UR7, R2, P1 ;  /* 0x0000000709027c25 */ /* 0x000fd000088e0402 */
.L_x_559:
[--C-:B------:R-:W-:Y:S01]  /*17380*/  SHF.R.U64 R9, R2, UR9, R3.reuse ;  /* 0x0000000902097c19 */ /* 0x100fe20008001203 */
[----:B------:R-:W-:Y:S01]  /*17390*/  ULDC.64 UR6, c[0x0][0x620] ;  /* 0x0001880000067ab9 */ /* 0x000fe20000000a00 */
[----:B------:R-:W-:Y:S01]  /*173a0*/  SHF.R.U32.HI R2, RZ, UR9, R3 ;  /* 0x00000009ff027c19 */ /* 0x000fe20008011603 */
[----:B------:R-:W-:Y:S01]  /*173b0*/  IMAD.MOV.U32 R3, RZ, RZ, R15 ;  /* 0x000000ffff037224 */ /* 0x000fe200078e000f */
[----:B------:R-:W-:Y:S01]  /*173c0*/  IADD3 R11, P0, RZ, -R9, RZ ;  /* 0x80000009ff0b7210 */ /* 0x000fe20007f1e0ff */
[----:B------:R-:W-:-:S04]  /*173d0*/  ULDC.64 UR8, c[0x0][0x640] ;  /* 0x0001900000087ab9 */ /* 0x000fc80000000a00 */
[----:B------:R-:W-:Y:S01]  /*173e0*/  IMAD.X R2, RZ, RZ, ~R2, P0 ;  /* 0x000000ffff027224 */ /* 0x000fe200000e0e02 */
[----:B------:R-:W-:-:S03]  /*173f0*/  ISETP.NE.U32.AND P0, PT, RZ, UR8, PT ;  /* 0x00000008ff007c0c */ /* 0x000fc6000bf05070 */
[----:B------:R-:W-:Y:S01]  /*17400*/  IMAD R2, R2, UR6, RZ ;  /* 0x0000000602027c24 */ /* 0x000fe2000f8e02ff */
[----:B------:R-:W-:-:S03]  /*17410*/  ISETP.NE.AND.EX P0, PT, RZ, UR9, PT, P0 ;  /* 0x00000009ff007c0c */ /* 0x000fc6000bf05300 */
[----:B------:R-:W-:Y:S02]  /*17420*/  IMAD R5, R11, UR7, R2 ;  /* 0x000000070b057c24 */ /* 0x000fe4000f8e0202 */
[----:B------:R-:W-:-:S04]  /*17430*/  IMAD.MOV.U32 R2, RZ, RZ, R13 ;  /* 0x000000ffff027224 */ /* 0x000fc800078e000d */
[----:B------:R-:W-:Y:S01]  /*17440*/  IMAD.WIDE.U32 R2, R11, UR6, R2 ;  /* 0x000000060b027c25 */ /* 0x000fe2000f8e0002 */
[----:B------:R-:W-:-:S03]  /*17450*/  ULDC UR6, c[0x0][0x618] ;  /* 0x0001860000067ab9 */ /* 0x000fc60000000800 */
[----:B------:R-:W-:-:S05]  /*17460*/  IMAD.IADD R3, R3, 0x1, R5 ;  /* 0x0000000103037824 */ /* 0x000fca00078e0205 */
[--C-:B------:R-:W-:Y:S02]  /*17470*/  SHF.R.U64 R10, R2, UR6, R3.reuse ;  /* 0x00000006020a7c19 */ /* 0x100fe40008001203 */
[----:B------:R-:W-:Y:S01]  /*17480*/  SHF.R.U32.HI R3, RZ, UR6, R3 ;  /* 0x00000006ff037c19 */ /* 0x000fe20008011603 */
[----:B------:R-:W-:-:S03]  /*17490*/  ULDC UR6, c[0x0][0x608] ;  /* 0x0001820000067ab9 */ /* 0x000fc60000000800 */
[--C-:B------:R-:W-:Y:S02]  /*174a0*/  SHF.R.U64 R12, R10, UR6, R3.reuse ;  /* 0x000000060a0c7c19 */ /* 0x100fe40008001203 */
[----:B------:R-:W-:Y:S01]  /*174b0*/  SHF.R.U32.HI R3, RZ, UR6, R3 ;  /* 0x00000006ff037c19 */ /* 0x000fe20008011603 */
[----:B------:R-:W-:-:S03]  /*174c0*/  ULDC UR6, c[0x0][0x658] ;  /* 0x0001960000067ab9 */ /* 0x000fc60000000800 */
[--C-:B------:R-:W-:Y:S02]  /*174d0*/  SHF.R.U32.HI R13, RZ, UR6, R3.reuse ;  /* 0x00000006ff0d7c19 */ /* 0x100fe40008011603 */
[----:B------:R-:W-:-:S03]  /*174e0*/  SHF.R.U64 R11, R12, UR6, R3 ;  /* 0x000000060c0b7c19 */ /* 0x000fc60008001203 */
[----:B------:R-:W-:Y:S01]  /*174f0*/  IMAD.MOV.U32 R3, RZ, RZ, R13 ;  /* 0x000000ffff037224 */ /* 0x000fe200078e000d */
[----:B------:R-:W-:Y:S01]  /*17500*/  MOV R2, R11 ;  /* 0x0000000b00027202 */ /* 0x000fe20000000f00 */
[----:B------:R-:W-:Y:S06]  /*17510*/  @!P0 BRA `(.L_x_560) ;  /* 0x0000000000288947 */ /* 0x000fec0003800000 */
[----:B------:R-:W-:Y:S02]  /*17520*/  ULDC UR6, c[0x0][0x64c] ;  /* 0x0001930000067ab9 */ /* 0x000fe40000000800 */
[----:B------:R-:W-:-:S05]  /*17530*/  IADD3 R3, P0, R11, UR6, RZ ;  /* 0x000000060b037c10 */ /* 0x000fca000ff1e0ff */
[----:B------:R-:W-:-:S04]  /*17540*/  IMAD.X R13, RZ, RZ, R13, P0 ;  /* 0x000000ffff0d7224 */ /* 0x000fc800000e060d */
[----:B------:R-:W-:-:S04]  /*17550*/  IMAD.WIDE.U32 R4, R13, UR8, RZ ;  /* 0x000000080d047c25 */ /* 0x000fc8000f8e00ff */
[----:B------:R-:W-:-:S04]  /*17560*/  IMAD.WIDE.U32 R4, P0, R3, UR9, R4 ;  /* 0x0000000903047c25 */ /* 0x000fc8000f800004 */
[----:B------:R-:W-:-:S04]  /*17570*/  IMAD.WIDE.U32 R2, R3, UR8, RZ ;  /* 0x0000000803027c25 */ /* 0x000fc8000f8e00ff */
[----:B------:R-:W-:Y:S01]  /*17580*/  IMAD.MOV.U32 R2, RZ, RZ, R5 ;  /* 0x000000ffff027224 */ /* 0x000fe200078e0005 */
[----:B------:R-:W-:Y:S01]  /*17590*/  IADD3 RZ, P1, R3, R4, RZ ;  /* 0x0000000403ff7210 */ /* 0x000fe20007f3e0ff */
[----:B------:R-:W-:-:S04]  /*175a0*/  IMAD.X R3, RZ, RZ, RZ, P0 ;  /* 0x000000ffff037224 */ /* 0x000fc800000e06ff */
[----:B------:R-:W-:-:S08]  /*175b0*/  IMAD.WIDE.U32.X R2, R13, UR9, R2, P1 ;  /* 0x000000090d027c25 */ /* 0x000fd000088e0402 */
.L_x_560:
[----:B------:R-:W-:Y:S01]  /*175c0*/  ULDC UR6, c[0x0][0x648] ;  /* 0x0001920000067ab9 */ /* 0x000fe20000000800 */
[----:B------:R-:W-:Y:S01]  /*175d0*/  LOP3.LUT R12, R12, UR16, RZ, 0xc0, !PT ;  /* 0x000000100c0c7c12 */ /* 0x000fe2000f8ec0ff */
[----:B------:R-:W-:Y:S01]  /*175e0*/  UISETP.NE.AND UP0, UPT, UR45, URZ, UPT ;  /* 0x0000003f2d00728c */ /* 0x000fe2000bf05270 */
[----:B------:R-:W-:Y:S01]  /*175f0*/  SHF.R.U64 R3, R2, UR6, R3 ;  /* 0x0000000602037c19 */ /* 0x000fe20008001203 */
[----:B------:R-:W-:Y:S01]  /*17600*/  ULDC UR6, c[0x0][0x638] ;  /* 0x00018e0000067ab9 */ /* 0x000fe20000000800 */
[----:B------:R-:W-:-:S03]  /*17610*/  MOV R4, 0x1 ;  /* 0x0000000100047802 */ /* 0x000fc60000000f00 */
[----:B------:R-:W-:Y:S01]  /*17620*/  IMAD.MOV R2, RZ, RZ, -R3 ;  /* 0x000000ffff027224 */ /* 0x000fe200078e0a03 */
[----:B------:R-:W-:Y:S01]  /*17630*/  PLOP3.LUT P0, PT, PT, PT, UP0, 0x40, 0x0 ;  /* 0x000000000000781c */ /* 0x000fe20003f0e808 */
[----:B------:R-:W-:Y:S01]  /*17640*/  IMAD R12, R3, UR5, R12 ;  /* 0x00000005030c7c24 */ /* 0x000fe2000f8e020c */
[----:B------:R-:W-:Y:S01]  /*17650*/  PLOP3.LUT P1, PT, PT, PT, UP0, 0x40, 0x0 ;  /* 0x000000000000781c */ /* 0x000fe20003f2e808 */
[----:B------:R-:W-:Y:S01]  /*17660*/  IMAD R11, R2, UR6, R11 ;  /* 0x00000006020b7c24 */ /* 0x000fe2000f8e020b */
[----:B------:R-:W-:Y:S01]  /*17670*/  ULDC UR6, c[0x0][0x610] ;  /* 0x0001840000067ab9 */ /* 0x000fe20000000800 */
[----:B------:R-:W-:Y:S01]  /*17680*/  LOP3.LUT R2, R10, UR4, RZ, 0xc0, !PT ;  /* 0x000000040a027c12 */ /* 0x000fe2000f8ec0ff */
[----:B------:R-:W-:Y:S01]  /*17690*/  IMAD R7, R12, UR6, R7 ;  /* 0x000000060c077c24 */ /* 0x000fe2000f8e0207 */
[----:B------:R-:W-:-:S03]  /*176a0*/  ULDC UR6, c[0x0][0x600] ;  /* 0x0001800000067ab9 */ /* 0x000fc60000000800 */
[----:B------:R-:W-:-:S05]  /*176b0*/  IMAD R2, R11, UR6, R2 ;  /* 0x000000060b027c24 */ /* 0x000fca000f8e0202 */
[----:B------:R-:W-:Y:S02]  /*176c0*/  SEL R3, R2, R7, P0 ;  /* 0x0000000702037207 */ /* 0x000fe40000000000 */
[----:B------:R-:W-:-:S07]  /*176d0*/  SEL R2, R7, R2, P1 ;  /* 0x0000000207027207 */ /* 0x000fce0000800000 */
.L_x_558:
[----:B------:R-:W-:Y:S05]  /*176e0*/  BSYNC B1 ;  /* 0x0000000000017941 */ /* 0x000fea0003800000 */
.L_x_557:
[----:B------:R-:W-:-:S13]  /*176f0*/  LOP3.LUT P0, RZ, R4, 0xff, RZ, 0xc0, !PT ;  /* 0x000000ff04ff7812 */ /* 0x000fda000780c0ff */
[----:B------:R-:W-:Y:S05]  /*17700*/  @P0 BRA `(.L_x_561) ;  /* 0xfffffff000f80947 */ /* 0x000fea000383ffff */
[----:B------:R-:W-:Y:S05]  /*17710*/  BSYNC B0 ;  /* 0x0000000000007941 */ /* 0x000fea0003800000 */
.L_x_550:
[----:B------:R-:W-:-:S03]  /*17720*/  UMOV UR6, 0xffffffff ;  /* 0xffffffff00067882 */ /* 0x000fc60000000000 */
[----:B------:R-:W-:Y:S05]  /*17730*/  BRA.DIV UR6, `(.L_x_562) ;  /* 0x0000000606847947 */ /* 0x000fea000b800000 */
[----:B------:R-:W-:-:S13]  /*17740*/  ELECT P6, URZ, PT ;  /* 0x00000000003f782f */ /* 0x000fda00038c0000 */
.L_x_579:
[----:B------:R-:W-:Y:S04]  /*17750*/  BSSY B0, `(.L_x_563) ;  /* 0x0000047000007945 */ /* 0x000fe80003800000 */
[----:B------:R-:W-:Y:S05]  /*17760*/  @!P6 BRA `(.L_x_564) ;  /* 0x000000040014e947 */ /* 0x000fea0003800000 */
[----:B------:R-:W-:-:S04]  /*17770*/  ULOP3.LUT UR6, UR40, 0x2, URZ, 0xfc, !UPT ;  /* 0x0000000228067892 */ /* 0x000fc8000f8efc3f */
[----:B------:R-:W-:-:S06]  /*17780*/  UISETP.NE.AND UP0, UPT, UR6, 0x3, UPT ;  /* 0x000000030600788c */ /* 0x000fcc000bf05270 */
[----:B------:R-:W-:-:S13]  /*17790*/  PLOP3.LUT P0, PT, PT, PT, UP0, 0x80, 0x0 ;  /* 0x000000000000781c */ /* 0x000fda0003f0f008 */
[----:B------:R-:W-:Y:S05]  /*177a0*/  @!P0 BRA `(.L_x_565) ;  /* 0x0000000000048947 */ /* 0x000fea0003800000 */
[----:B------:R-:W-:Y:S01]  /*177b0*/  BPT.TRAP 0x1 ;  /* 0x000000040000795c */ /* 0x000fe20000300000 */
.L_x_565:
[----:B------:R-:W0:Y:S01]  /*177c0*/  S2R R3, SR_CgaCtaId ;  /* 0x0000000000037919 */ /* 0x000e220000008800 */
[----:B------:R-:W-:-:S04]  /*177d0*/  MOV R2, 0x400 ;  /* 0x0000040000027802 */ /* 0x000fc80000000f00 */
[----:B0-----:R-:W-:Y:S02]  /*177e0*/  LEA R3, R3, R2, 0x18 ;  /* 0x0000000203037211 */ /* 0x001fe400078ec0ff */
[----:B------:R-:W-:-:S03]  /*177f0*/  SHF.L.U32 R2, R0, 0x1f, RZ ;  /* 0x0000001f00027819 */ /* 0x000fc600000006ff */
[----:B------:R-:W-:-:S04]  /*17800*/  VIADD R3, R3, 0x38 ;  /* 0x0000003803037836 */ /* 0x000fc80000000000 */
[----:B------:R-:W-:-:S04]  /*17810*/  IMAD R5, R6, 0x8, R3 ;  /* 0x0000000806057824 */ /* 0x000fc800078e0203 */
[----:B------:R-:W0:Y:S02]  /*17820*/  SYNCS.PHASECHK.TRANS64.TRYWAIT P0, [R5+URZ], R2 ;  /* 0x00000002050075a7 */ /* 0x000e24000800017f */
[----:B0-----:R-:W-:Y:S05]  /*17830*/  @!P0 BRA `(.L_x_566) ;  /* 0x0000000400648947 */ /* 0x001fea0003800000 */
.L_x_580:
[----:B------:R-:W-:-:S05]  /*17840*/  VIADD R6, R6, 0x1 ;  /* 0x0000000106067836 */ /* 0x000fca0000000000 */
[----:B------:R-:W-:-:S04]  /*17850*/  ISETP.NE.AND P0, PT, R6, 0x7, PT ;  /* 0x000000070600780c */ /* 0x000fc80003f05270 */
[----:B0-----:R-:W-:Y:S02]  /*17860*/  SEL R5, RZ, 0x1, P0 ;  /* 0x00000001ff057807 */ /* 0x001fe40000000000 */
[----:B------:R-:W-:Y:S02]  /*17870*/  SEL R6, R6, RZ, P0 ;  /* 0x000000ff06067207 */ /* 0x000fe40000000000 */
[----:B------:R-:W-:-:S03]  /*17880*/  LOP3.LUT R5, R0, R5, RZ, 0x3c, !PT ;  /* 0x0000000500057212 */ /* 0x000fc600078e3cff */
[----:B------:R-:W-:Y:S01]  /*17890*/  IMAD R7, R6, 0x8, R3 ;  /* 0x0000000806077824 */ /* 0x000fe200078e0203 */
[----:B------:R-:W-:-:S04]  /*178a0*/  SHF.L.U32 R0, R5, 0x1f, RZ ;  /* 0x0000001f05007819 */ /* 0x000fc800000006ff */
[----:B------:R-:W0:Y:S02]  /*178b0*/  SYNCS.PHASECHK.TRANS64.TRYWAIT P0, [R7+URZ], R0 ;  /* 0x00000000070075a7 */ /* 0x000e24000800017f */
[----:B0-----:R-:W-:Y:S05]  /*178c0*/  @!P0 BRA `(.L_x_567) ;  /* 0x0000000400548947 */ /* 0x001fea0003800000 */
.L_x_581:
[----:B0-----:R-:W-:-:S05]  /*178d0*/  VIADD R0, R6, 0x1 ;  /* 0x0000000106007836 */ /* 0x001fca0000000000 */
[----:B------:R-:W-:-:S04]  /*178e0*/  ISETP.NE.AND P0, PT, R0, 0x7, PT ;  /* 0x000000070000780c */ /* 0x000fc80003f05270 */
[----:B------:R-:W-:Y:S02]  /*178f0*/  SEL R2, RZ, 0x1, P0 ;  /* 0x00000001ff027807 */ /* 0x000fe40000000000 */
[----:B------:R-:W-:Y:S02]  /*17900*/  SEL R4, R0, RZ, P0 ;  /* 0x000000ff00047207 */ /* 0x000fe40000000000 */
[----:B------:R-:W-:Y:S02]  /*17910*/  LOP3.LUT R5, R5, R2, RZ, 0x3c, !PT ;  /* 0x0000000205057212 */ /* 0x000fe400078e3cff */
[----:B------:R-:W-:Y:S02]  /*17920*/  LEA R7, R4, R3, 0x3 ;  /* 0x0000000304077211 */ /* 0x000fe400078e18ff */
[----:B------:R-:W-:-:S04]  /*17930*/  SHF.L.U32 R0, R5, 0x1f, RZ ;  /* 0x0000001f05007819 */ /* 0x000fc800000006ff */
[----:B------:R-:W0:Y:S02]  /*17940*/  SYNCS.PHASECHK.TRANS64.TRYWAIT P0, [R7+URZ], R0 ;  /* 0x00000000070075a7 */ /* 0x000e24000800017f */
[----:B0-----:R-:W-:Y:S05]  /*17950*/  @!P0 BRA `(.L_x_568) ;  /* 0x0000000400448947 */ /* 0x001fea0003800000 */
.L_x_582:
[----:B0-----:R-:W-:-:S05]  /*17960*/  VIADD R0, R4, 0x1 ;  /* 0x0000000104007836 */ /* 0x001fca0000000000 */
[----:B------:R-:W-:-:S04]  /*17970*/  ISETP.NE.AND P0, PT, R0, 0x7, PT ;  /* 0x000000070000780c */ /* 0x000fc80003f05270 */
[----:B------:R-:W-:Y:S02]  /*17980*/  SEL R2, RZ, 0x1, P0 ;  /* 0x00000001ff027807 */ /* 0x000fe40000000000 */
[----:B------:R-:W-:Y:S02]  /*17990*/  SEL R4, R0, RZ, P0 ;  /* 0x000000ff00047207 */ /* 0x000fe40000000000 */
[----:B------:R-:W-:-:S03]  /*179a0*/  LOP3.LUT R5, R5, R2, RZ, 0x3c, !PT ;  /* 0x0000000205057212 */ /* 0x000fc600078e3cff */
[----:B------:R-:W-:Y:S01]  /*179b0*/  IMAD R7, R4, 0x8, R3 ;  /* 0x0000000804077824 */ /* 0x000fe200078e0203 */
[----:B------:R-:W-:-:S04]  /*179c0*/  SHF.L.U32 R0, R5, 0x1f, RZ ;  /* 0x0000001f05007819 */ /* 0x000fc800000006ff */
[----:B------:R-:W0:Y:S02]  /*179d0*/  SYNCS.PHASECHK.TRANS64.TRYWAIT P0, [R7+URZ], R0 ;  /* 0x00000000070075a7 */ /* 0x000e24000800017f */
[----:B0-----:R-:W-:Y:S05]  /*179e0*/  @!P0 BRA `(.L_x_569) ;  /* 0x0000000400348947 */ /* 0x001fea0003800000 */
.L_x_583:
        /* <DEDUP_REMOVED lines=9> */
.L_x_584:
        /* <DEDUP_REMOVED lines=9> */
.L_x_585:
[----:B0-----:R-:W-:-:S05]  /*17b10*/  VIADD R0, R4, 0x1 ;  /* 0x0000000104007836 */ /* 0x001fca0000000000 */
[----:B------:R-:W-:-:S04]  /*17b20*/  ISETP.NE.AND P0, PT, R0, 0x7, PT ;  /* 0x000000070000780c */ /* 0x000fc80003f05270 */
[----:B------:R-:W-:Y:S02]  /*17b30*/  SEL R2, RZ, 0x1, P0 ;  /* 0x00000001ff027807 */ /* 0x000fe40000000000 */
[----:B------:R-:W-:Y:S02]  /*17b40*/  SEL R0, R0, RZ, P0 ;  /* 0x000000ff00007207 */ /* 0x000fe40000000000 */
[----:B------:R-:W-:-:S03]  /*17b50*/  LOP3.LUT R2, R5, R2, RZ, 0x3c, !PT ;  /* 0x0000000205027212 */ /* 0x000fc600078e3cff */
[----:B------:R-:W-:Y:S01]  /*17b60*/  IMAD R3, R0, 0x8, R3 ;  /* 0x0000000800037824 */ /* 0x000fe200078e0203 */
[----:B------:R-:W-:-:S07]  /*17b70*/  SHF.L.U32 R0, R2, 0x1f, RZ ;  /* 0x0000001f02007819 */ /* 0x000fce00000006ff */
.L_x_572:
[----:B0-----:R0:W1:Y:S02]  /*17b80*/  SYNCS.PHASECHK.TRANS64.TRYWAIT P0, [R3+URZ], R0 ;  /* 0x00000000030075a7 */ /* 0x001064000800017f */
[----:B-1----:R-:W-:Y:S05]  /*17b90*/  @!P0 NANOSLEEP.SYNCS 0x989680 ;  /* 0x009896800000895d */ /* 0x002fea0003900000 */
[----:B------:R-:W1:Y:S02]  /*17ba0*/  @!P0 SYNCS.PHASECHK.TRANS64 P0, [R3+URZ], R0 ;  /* 0x00000000030085a7 */ /* 0x000e64000800007f */
[----:B-1----:R-:W-:Y:S05]  /*17bb0*/  @!P0 BRA `(.L_x_572) ;  /* 0xfffffffc00f08947 */ /* 0x002fea000383ffff */
.L_x_564:
[----:B------:R-:W-:Y:S05]  /*17bc0*/  BSYNC B0 ;  /* 0x0000000000007941 */ /* 0x000fea0003800000 */
.L_x_563:
[----:B------:R-:W-:Y:S05]  /*17bd0*/  EXIT ;  /* 0x000000000000794d */ /* 0x000fea0003800000 */
.L_x_21:
[----:B-1----:R1:W2:Y:S02]  /*17be0*/  SYNCS.PHASECHK.TRANS64.TRYWAIT P1, [R4+URZ], R3 ;  /* 0x00000003040075a7 */ /* 0x0022a4000802017f */
[----:B--2---:R-:W-:Y:S05]  /*17bf0*/  @!P1 NANOSLEEP.SYNCS 0x989680 ;  /* 0x009896800000995d */ /* 0x004fea0003900000 */
[----:B------:R-:W2:Y:S02]  /*17c00*/  @!P1 SYNCS.PHASECHK.TRANS64 P1, [R4+URZ], R3 ;  /* 0x00000003040095a7 */ /* 0x000ea4000802007f */
[----:B--2---:R-:W-:Y:S05]  /*17c10*/  @!P1 BRA `(.L_x_21) ;  /* 0xfffffffc00f09947 */ /* 0x004fea000383ffff */
[----:B------:R-:W-:Y:S05]  /*17c20*/  BRA `(.L_x_20) ;  /* 0xfffffe9800cc7947 */ /* 0x000fea000383ffff */
.L_x_26:
[----:B-1----:R1:W2:Y:S02]  /*17c30*/  SYNCS.PHASECHK.TRANS64.TRYWAIT P1, [R5+URZ], R6 ;  /* 0x00000006050075a7 */ /* 0x0022a4000802017f */
[----:B--2---:R-:W-:Y:S05]  /*17c40*/  @!P1 NANOSLEEP.SYNCS 0x989680 ;  /* 0x009896800000995d */ /* 0x004fea0003900000 */
[----:B------:R-:W2:Y:S02]  /*17c50*/  @!P1 SYNCS.PHASECHK.TRANS64 P1, [R5+URZ], R6 ;  /* 0x00000006050095a7 */ /* 0x000ea4000802007f */
[----:B--2---:R-:W-:Y:S05]  /*17c60*/  @!P1 BRA `(.L_x_26) ;  /* 0xfffffffc00f09947 */ /* 0x004fea000383ffff */
[----:B------:R-:W-:Y:S05]  /*17c70*/  BRA `(.L_x_25) ;  /* 0xfffffeb0002c7947 */ /* 0x000fea000383ffff */
.L_x_551:
[----:B------:R-:W-:Y:S01]  /*17c80*/  BSSY B1, `(.L_x_573) ;  /* 0x0000006000017945 */ /* 0x000fe20003800000 */
[----:B------:R-:W-:-:S07]  /*17c90*/  IMAD.MOV.U32 R15, RZ, RZ, -0x1 ;  /* 0xffffffffff0f7424 */ /* 0x000fce00078e00ff */
[----:B------:R-:W-:Y:S05]  /*17ca0*/  WARPSYNC.COLLECTIVE R15, `(.L_x_574) ;  /* 0x000000000f0c7348 */ /* 0x000fea0003c00000 */
[----:B------:R-:W-:Y:S02]  /*17cb0*/  ELECT P6, UR62, PT ;  /* 0x00000000003e782f */ /* 0x000fe400038c0000 */
[----:B------:R-:W-:Y:S01]  /*17cc0*/  MOV R14, UR62 ;  /* 0x0000003e000e7c02 */ /* 0x000fe20008000f00 */
[----:B------:R-:W-:Y:S10]  /*17cd0*/  ENDCOLLECTIVE ;  /* 0x000000000000791b */ /* 0x000ff40003800000 */
.L_x_574:
[----:B------:R-:W-:Y:S05]  /*17ce0*/  BSYNC B1 ;  /* 0x0000000000017941 */ /* 0x000fea0003800000 */
.L_x_573:
[----:B------:R-:W-:Y:S05]  /*17cf0*/  BRA `(.L_x_575) ;  /* 0xffffffec00887947 */ /* 0x000fea000383ffff */
.L_x_554:
[----:B0-----:R0:W2:Y:S02]  /*17d00*/  SYNCS.PHASECHK.TRANS64.TRYWAIT P0, [R10+URZ+0x38], R5 ;  /* 0x000038050a0075a7 */ /* 0x0010a4000800017f */
[----:B--2---:R-:W-:Y:S05]  /*17d10*/  @!P0 NANOSLEEP.SYNCS 0x989680 ;  /* 0x009896800000895d */ /* 0x004fea0003900000 */
[----:B------:R-:W2:Y:S02]  /*17d20*/  @!P0 SYNCS.PHASECHK.TRANS64 P0, [R10+URZ+0x38], R5 ;  /* 0x000038050a0085a7 */ /* 0x000ea4000800007f */
[----:B--2---:R-:W-:Y:S05]  /*17d30*/  @!P0 BRA `(.L_x_554) ;  /* 0xfffffffc00f08947 */ /* 0x004fea000383ffff */
[----:B------:R-:W-:Y:S05]  /*17d40*/  BRA `(.L_x_576) ;  /* 0xffffffec00c87947 */ /* 0x000fea000383ffff */
.L_x_562:
[----:B------:R-:W-:Y:S01]  /*17d50*/  BSSY B0, `(.L_x_577) ;  /* 0x0000006000007945 */ /* 0x000fe20003800000 */
[----:B------:R-:W-:-:S07]  /*17d60*/  IMAD.MOV.U32 R15, RZ, RZ, -0x1 ;  /* 0xffffffffff0f7424 */ /* 0x000fce00078e00ff */
[----:B------:R-:W-:Y:S05]  /*17d70*/  WARPSYNC.COLLECTIVE R15, `(.L_x_578) ;  /* 0x000000000f0c7348 */ /* 0x000fea0003c00000 */
[----:B------:R-:W-:Y:S02]  /*17d80*/  ELECT P6, UR62, PT ;  /* 0x00000000003e782f */ /* 0x000fe400038c0000 */
[----:B------:R-:W-:Y:S01]  /*17d90*/  MOV R14, UR62 ;  /* 0x0000003e000e7c02 */ /* 0x000fe20008000f00 */
[----:B------:R-:W-:Y:S10]  /*17da0*/  ENDCOLLECTIVE ;  /* 0x000000000000791b */ /* 0x000ff40003800000 */
.L_x_578:
[----:B------:R-:W-:Y:S05]  /*17db0*/  BSYNC B0 ;  /* 0x0000000000007941 */ /* 0x000fea0003800000 */
.L_x_577:
[----:B------:R-:W-:Y:S05]  /*17dc0*/  BRA `(.L_x_579) ;  /* 0xfffffff800607947 */ /* 0x000fea000383ffff */
.L_x_566:
[----:B0-----:R0:W1:Y:S02]  /*17dd0*/  SYNCS.PHASECHK.TRANS64.TRYWAIT P0, [R5+URZ], R2 ;  /* 0x00000002050075a7 */ /* 0x001064000800017f */
[----:B-1----:R-:W-:Y:S05]  /*17de0*/  @!P0 NANOSLEEP.SYNCS 0x989680 ;  /* 0x009896800000895d */ /* 0x002fea0003900000 */
[----:B------:R-:W1:Y:S02]  /*17df0*/  @!P0 SYNCS.PHASECHK.TRANS64 P0, [R5+URZ], R2 ;  /* 0x00000002050085a7 */ /* 0x000e64000800007f */
[----:B-1----:R-:W-:Y:S05]  /*17e00*/  @!P0 BRA `(.L_x_566) ;  /* 0xfffffffc00f08947 */ /* 0x002fea000383ffff */
[----:B------:R-:W-:Y:S05]  /*17e10*/  BRA `(.L_x_580) ;  /* 0xfffffff800887947 */ /* 0x000fea000383ffff */
.L_x_567:
[----:B0-----:R0:W1:Y:S02]  /*17e20*/  SYNCS.PHASECHK.TRANS64.TRYWAIT P0, [R7+URZ], R0 ;  /* 0x00000000070075a7 */ /* 0x001064000800017f */
[----:B-1----:R-:W-:Y:S05]  /*17e30*/  @!P0 NANOSLEEP.SYNCS 0x989680 ;  /* 0x009896800000895d */ /* 0x002fea0003900000 */
[----:B------:R-:W1:Y:S02]  /*17e40*/  @!P0 SYNCS.PHASECHK.TRANS64 P0, [R7+URZ], R0 ;  /* 0x00000000070085a7 */ /* 0x000e64000800007f */
[----:B-1----:R-:W-:Y:S05]  /*17e50*/  @!P0 BRA `(.L_x_567) ;  /* 0xfffffffc00f08947 */ /* 0x002fea000383ffff */
[----:B------:R-:W-:Y:S05]  /*17e60*/  BRA `(.L_x_581) ;  /* 0xfffffff800987947 */ /* 0x000fea000383ffff */
.L_x_568:
[----:B0-----:R0:W1:Y:S02]  /*17e70*/  SYNCS.PHASECHK.TRANS64.TRYWAIT P0, [R7+URZ], R0 ;  /* 0x00000000070075a7 */ /* 0x001064000800017f */
[----:B-1----:R-:W-:Y:S05]  /*17e80*/  @!P0 NANOSLEEP.SYNCS 0x989680 ;  /* 0x009896800000895d */ /* 0x002fea0003900000 */
[----:B------:R-:W1:Y:S02]  /*17e90*/  @!P0 SYNCS.PHASECHK.TRANS64 P0, [R7+URZ], R0 ;  /* 0x00000000070085a7 */ /* 0x000e64000800007f */
[----:B-1----:R-:W-:Y:S05]  /*17ea0*/  @!P0 BRA `(.L_x_568) ;  /* 0xfffffffc00f08947 */ /* 0x002fea000383ffff */
[----:B------:R-:W-:Y:S05]  /*17eb0*/  BRA `(.L_x_582) ;  /* 0xfffffff800a87947 */ /* 0x000fea000383ffff */
.L_x_569:
[----:B0-----:R0:W1:Y:S02]  /*17ec0*/  SYNCS.PHASECHK.TRANS64.TRYWAIT P0, [R7+URZ], R0 ;  /* 0x00000000070075a7 */ /* 0x001064000800017f */
[----:B-1----:R-:W-:Y:S05]  /*17ed0*/  @!P0 NANOSLEEP.SYNCS 0x989680 ;  /* 0x009896800000895d */ /* 0x002fea0003900000 */
[----:B------:R-:W1:Y:S02]  /*17ee0*/  @!P0 SYNCS.PHASECHK.TRANS64 P0, [R7+URZ], R0 ;  /* 0x00000000070085a7 */ /* 0x000e64000800007f */
[----:B-1----:R-:W-:Y:S05]  /*17ef0*/  @!P0 BRA `(.L_x_569) ;  /* 0xfffffffc00f08947 */ /* 0x002fea000383ffff */
[----:B------:R-:W-:Y:S05]  /*17f00*/  BRA `(.L_x_583) ;  /* 0xfffffff800b87947 */ /* 0x000fea000383ffff */
.L_x_570:
[----:B0-----:R0:W1:Y:S02]  /*17f10*/  SYNCS.PHASECHK.TRANS64.TRYWAIT P0, [R7+URZ], R0 ;  /* 0x00000000070075a7 */ /* 0x001064000800017f */
[----:B-1----:R-:W-:Y:S05]  /*17f20*/  @!P0 NANOSLEEP.SYNCS 0x989680 ;  /* 0x009896800000895d */ /* 0x002fea0003900000 */
[----:B------:R-:W1:Y:S02]  /*17f30*/  @!P0 SYNCS.PHASECHK.TRANS64 P0, [R7+URZ], R0 ;  /* 0x00000000070085a7 */ /* 0x000e64000800007f */
[----:B-1----:R-:W-:Y:S05]  /*17f40*/  @!P0 BRA `(.L_x_570) ;  /* 0xfffffffc00f08947 */ /* 0x002fea000383ffff */
[----:B------:R-:W-:Y:S05]  /*17f50*/  BRA `(.L_x_584) ;  /* 0xfffffff800c87947 */ /* 0x000fea000383ffff */
.L_x_571:
[----:B0-----:R0:W1:Y:S02]  /*17f60*/  SYNCS.PHASECHK.TRANS64.TRYWAIT P0, [R7+URZ], R0 ;  /* 0x00000000070075a7 */ /* 0x001064000800017f */
[----:B-1----:R-:W-:Y:S05]  /*17f70*/  @!P0 NANOSLEEP.SYNCS 0x989680 ;  /* 0x009896800000895d */ /* 0x002fea0003900000 */
[----:B------:R-:W1:Y:S02]  /*17f80*/  @!P0 SYNCS.PHASECHK.TRANS64 P0, [R7+URZ], R0 ;  /* 0x00000000070085a7 */ /* 0x000e64000800007f */
[----:B-1----:R-:W-:Y:S05]  /*17f90*/  @!P0 BRA `(.L_x_571) ;  /* 0xfffffffc00f08947 */ /* 0x002fea000383ffff */
[----:B------:R-:W-:Y:S05]  /*17fa0*/  BRA `(.L_x_585) ;  /* 0xfffffff800d87947 */ /* 0x000fea000383ffff */
.L_x_586:
[----:B------:R-:W-:-:S00]  /*17fb0*/  BRA `(.L_x_586) ;  /* 0xfffffffc00fc7947 */ /* 0x000fc0000383ffff */
[----:B------:R-:W-:-:S00]  /*17fc0*/  NOP ;  /* 0x0000000000007918 */ /* 0x000fc00000000000 */
        /* <DEDUP_REMOVED lines=11> */
.L_x_587:


//--------------------- .nv.global.init           --------------------------
	.section	.nv.global.init,"aw",@progbits
.nv.global.init:
	.type		$str$22,@object
	.size		$str$22,($str$23 - $str$22)
$str$22:
        /*0000*/ 	.byte	0x6b, 0x5f, 0x74, 0x69, 0x6c, 0x65, 0x5f, 0x63, 0x6f, 0x75, 0x6e, 0x74, 0x20, 0x3e, 0x3d, 0x20
        /*0010*/ 	.byte	0x31, 0x00
	.type		$str$23,@object
	.size		$str$23,(__unnamed_1 - $str$23)
$str$23:
        /*0012*/ 	.byte	0x2f, 0x74, 0x6d, 0x70, 0x2f, 0x63, 0x75, 0x74, 0x6c, 0x61, 0x73, 0x73, 0x5f, 0x73, 0x77, 0x65
        /*0022*/ 	.byte	0x65, 0x70, 0x5f, 0x73, 0x72, 0x63, 0x2f, 0x69, 0x6e, 0x63, 0x6c, 0x75, 0x64, 0x65, 0x2f, 0x63
        /*0032*/ 	.byte	0x75, 0x74, 0x6c, 0x61, 0x73, 0x73, 0x2f, 0x67, 0x65, 0x6d, 0x6d, 0x2f, 0x63, 0x6f, 0x6c, 0x6c
        /*0042*/ 	.byte	0x65, 0x63, 0x74, 0x69, 0x76, 0x65, 0x2f, 0x73, 0x6d, 0x39, 0x30, 0x5f, 0x6d, 0x6d, 0x61, 0x5f
        /*0052*/ 	.byte	0x74, 0x6d, 0x61, 0x5f, 0x67, 0x6d, 0x6d, 0x61, 0x5f, 0x73, 0x73, 0x5f, 0x77, 0x61, 0x72, 0x70
        /*0062*/ 	.byte	0x73, 0x70, 0x65, 0x63, 0x69, 0x61, 0x6c, 0x69, 0x7a, 0x65, 0x64, 0x2e, 0x68, 0x70, 0x70, 0x00
	.type		__unnamed_1,@object
	.size		__unnamed_1,(.L_0 - __unnamed_1)
__unnamed_1:
        /* <DEDUP_REMOVED lines=182> */
        /*0bd2*/ 	.byte	0x5d, 0x00
.L_0:


//--------------------- .nv.shared._ZN7cutlass13device_kernelINS_4gemm6kernel13GemmUniversalIN4cute5tupleIJiiiiEEENS1_10collective13CollectiveMmaINS1_34MainloopSm90TmaGmmaWarpSpecializedILi7ENS5_IJNS4_1CILi2EEESB_NSA_ILi1EEEEEENS1_35KernelTmaWarpSpecializedCooperativeEEENS5_IJNSA_ILi256EEESG_NSA_ILi32EEEEEENS_6half_tENS5_IJlSC_lEEESJ_SK_NS4_8TiledMMAINS4_8MMA_AtomIJNS4_4SM904GMMA26MMA_64x256x16_F32F16F16_SSILNSO_5MajorE0ELSQ_0ELNSO_7ScaleInE1ELSR_1EEEEEENS4_6LayoutINS5_IJSB_SC_SC_EEENS5_IJSC_NSA_ILi0EEESW_EEEEENS5_IJNS4_10UnderscoreESZ_SZ_EEEEENS4_23SM90_TMA_LOAD_MULTICASTENS4_14ComposedLayoutINS4_7SwizzleILi2ELi4ELi3EEENS4_18smem_ptr_flag_bitsILi16EEENSU_INS5_IJNSA_ILi8EEESH_EEENS5_IJSH_SC_EEEEEEEvNS4_8identityES12_S1C_vS1D_EENS_8epilogue10collective6detail29Sm90TmaWarpSpecializedAdapterINS1G_15DefaultEpilogueISJ_SK_SK_NS1F_6thread17LinearCombinationISJ_Li1EffLNS1K_9ScaleType4KindE0ELNS_15FloatRoundStyleE2ESJ_EENS1_15EpilogueDefaultEEEEEvvEEEEvNT_6ParamsE --------------------------
	.section	.nv.shared._ZN7cutlass13device_kernelINS_4gemm6kernel13GemmUniversalIN4cute5tupleIJiiiiEEENS1_10collective13CollectiveMmaINS1_34MainloopSm90TmaGmmaWarpSpecializedILi7ENS5_IJNS4_1CILi2EEESB_NSA_ILi1EEEEEENS1_35KernelTmaWarpSpecializedCooperativeEEENS5_IJNSA_ILi256EEESG_NSA_ILi32EEEEEENS_6half_tENS5_IJlSC_lEEESJ_SK_NS4_8TiledMMAINS4_8MMA_AtomIJNS4_4SM904GMMA26MMA_64x256x16_F32F16F16_SSILNSO_5MajorE0ELSQ_0ELNSO_7ScaleInE1ELSR_1EEEEEENS4_6LayoutINS5_IJSB_SC_SC_EEENS5_IJSC_NSA_ILi0EEESW_EEEEENS5_IJNS4_10UnderscoreESZ_SZ_EEEEENS4_23SM90_TMA_LOAD_MULTICASTENS4_14ComposedLayoutINS4_7SwizzleILi2ELi4ELi3EEENS4_18smem_ptr_flag_bitsILi16EEENSU_INS5_IJNSA_ILi8EEESH_EEENS5_IJSH_SC_EEEEEEEvNS4_8identityES12_S1C_vS1D_EENS_8epilogue10collective6detail29Sm90TmaWarpSpecializedAdapterINS1G_15DefaultEpilogueISJ_SK_SK_NS1F_6thread17LinearCombinationISJ_Li1EffLNS1K_9ScaleType4KindE0ELNS_15FloatRoundStyleE2ESJ_EENS1_15EpilogueDefaultEEEEEvvEEEEvNT_6ParamsE,"aw",@nobits
	.sectionflags	@""
	.align	16
	.zero		1024


//--------------------- .nv.shared.reserved.0     --------------------------
	.section	.nv.shared.reserved.0,"aw",@nobits
	.weak		__nv_reservedSMEM_offset_0_alias
	.size		__nv_reservedSMEM_offset_0_alias, 0, 0
	.other		__nv_reservedSMEM_offset_0_alias,@"STO_CUDA_RESERVED_SHARED STV_DEFAULT"
__nv_reservedSMEM_offset_0_alias:
	.zero		0


//--------------------- .nv.global                --------------------------
	.section	.nv.global,"aw",@nobits
.nv.global:
	.type		_ZN40_INTERNAL_42371f7c_4_k_cu_898d326d_237774cute1_E,@object
	.size		_ZN40_INTERNAL_42371f7c_4_k_cu_898d326d_237774cute1_E,(_ZN40_INTERNAL_42371f7c_4_k_cu_898d326d_237774cuda3std3__45__cpo6cbeginE - _ZN40_INTERNAL_42371f7c_4_k_cu_898d326d_237774cute1_E)
_ZN40_INTERNAL_42371f7c_4_k_cu_898d326d_237774cute1_E:
	.zero		1
	.type		_ZN40_INTERNAL_42371f7c_4_k_cu_898d326d_237774cuda3std3__45__cpo6cbeginE,@object
	.size		_ZN40_INTERNAL_42371f7c_4_k_cu_898d326d_237774cuda3std3__45__cpo6cbeginE,(_ZN40_INTERNAL_42371f7c_4_k_cu_898d326d_237774cuda3std3__48in_placeE - _ZN40_INTERNAL_42371f7c_4_k_cu_898d326d_237774cuda3std3__45__cpo6cbeginE)
_ZN40_INTERNAL_42371f7c_4_k_cu_898d326d_237774cuda3std3__45__cpo6cbeginE:
	.zero		1
	.type		_ZN40_INTERNAL_42371f7c_4_k_cu_898d326d_237774cuda3std3__48in_placeE,@object
	.size		_ZN40_INTERNAL_42371f7c_4_k_cu_898d326d_237774cuda3std3__48in_placeE,(_ZN40_INTERNAL_42371f7c_4_k_cu_898d326d_237774cuda3std6ranges3__45__cpo9iter_moveE - _ZN40_INTERNAL_42371f7c_4_k_cu_898d326d_237774cuda3std3__48in_placeE)
_ZN40_INTERNAL_42371f7c_4_k_cu_898d326d_237774cuda3std3__48in_placeE:
	.zero		1
	.type		_ZN40_INTERNAL_42371f7c_4_k_cu_898d326d_237774cuda3std6ranges3__45__cpo9iter_moveE,@object
	.size		_ZN40_INTERNAL_42371f7c_4_k_cu_898d326d_237774cuda3std6ranges3__45__cpo9iter_moveE,(_ZN40_INTERNAL_42371f7c_4_k_cu_898d326d_237774cuda3std3__45__cpo5beginE - _ZN40_INTERNAL_42371f7c_4_k_cu_898d326d_237774cuda3std6ranges3__45__cpo9iter_moveE)
_ZN40_INTERNAL_42371f7c_4_k_cu_898d326d_237774cuda3std6ranges3__45__cpo9iter_moveE:
	.zero		1
	.type		_ZN40_INTERNAL_42371f7c_4_k_cu_898d326d_237774cuda3std3__45__cpo5beginE,@object
	.size		_ZN40_INTERNAL_42371f7c_4_k_cu_898d326d_237774cuda3std3__45__cpo5beginE,(_ZN40_INTERNAL_42371f7c_4_k_cu_898d326d_237774cuda3std3__442_GLOBAL__N__42371f7c_4_k_cu_898d326d_237776ignoreE - _ZN40_INTERNAL_42371f7c_4_k_cu_898d326d_237774cuda3std3__45__cpo5beginE)
_ZN40_INTERNAL_42371f7c_4_k_cu_898d326d_237774cuda3std3__45__cpo5beginE:
	.zero		1
	.type		_ZN40_INTERNAL_42371f7c_4_k_cu_898d326d_237774cuda3std3__442_GLOBAL__N__42371f7c_4_k_cu_898d326d_237776ignoreE,@object
	.size		_ZN40_INTERNAL_42371f7c_4_k_cu_898d326d_237774cuda3std3__442_GLOBAL__N__42371f7c_4_k_cu_898d326d_237776ignoreE,(_ZN40_INTERNAL_42371f7c_4_k_cu_898d326d_237774cute7productE - _ZN40_INTERNAL_42371f7c_4_k_cu_898d326d_237774cuda3std3__442_GLOBAL__N__42371f7c_4_k_cu_898d326d_237776ignoreE)
_ZN40_INTERNAL_42371f7c_4_k_cu_898d326d_237774cuda3std3__442_GLOBAL__N__42371f7c_4_k_cu_898d326d_237776ignoreE:
	.zero		1
	.type		_ZN40_INTERNAL_42371f7c_4_k_cu_898d326d_237774cute7productE,@object
	.size		_ZN40_INTERNAL_42371f7c_4_k_cu_898d326d_237774cute7productE,(_ZN40_INTERNAL_42371f7c_4_k_cu_898d326d_237774cuda3std3__45__cpo3endE - _ZN40_INTERNAL_42371f7c_4_k_cu_898d326d_237774cute7productE)
_ZN40_INTERNAL_42371f7c_4_k_cu_898d326d_237774cute7productE:
	.zero		1
	.type		_ZN40_INTERNAL_42371f7c_4_k_cu_898d326d_237774cuda3std3__45__cpo3endE,@object
	.size		_ZN40_INTERNAL_42371f7c_4_k_cu_898d326d_237774cuda3std3__45__cpo3endE,(_ZN40_INTERNAL_42371f7c_4_k_cu_898d326d_237774cuda3std3__419piecewise_constructE - _ZN40_INTERNAL_42371f7c_4_k_cu_898d326d_237774cuda3std3__45__cpo3endE)
_ZN40_INTERNAL_42371f7c_4_k_cu_898d326d_237774cuda3std3__45__cpo3endE:
	.zero		1
	.type		_ZN40_INTERNAL_42371f7c_4_k_cu_898d326d_237774cuda3std3__419piecewise_constructE,@object
	.size		_ZN40_INTERNAL_42371f7c_4_k_cu_898d326d_237774cuda3std3__419piecewise_constructE,(_ZN40_INTERNAL_42371f7c_4_k_cu_898d326d_237774cuda3std3__45__cpo4cendE - _ZN40_INTERNAL_42371f7c_4_k_cu_898d326d_237774cuda3std3__419piecewise_constructE)
_ZN40_INTERNAL_42371f7c_4_k_cu_898d326d_237774cuda3std3__419piecewise_constructE:
	.zero		1
	.type		_ZN40_INTERNAL_42371f7c_4_k_cu_898d326d_237774cuda3std3__45__cpo4cendE,@object
	.size		_ZN40_INTERNAL_42371f7c_4_k_cu_898d326d_237774cuda3std3__45__cpo4cendE,(_ZN40_INTERNAL_42371f7c_4_k_cu_898d326d_237774cuda3std6ranges3__45__cpo4swapE - _ZN40_INTERNAL_42371f7c_4_k_cu_898d326d_237774cuda3std3__45__cpo4cendE)
_ZN40_INTERNAL_42371f7c_4_k_cu_898d326d_237774cuda3std3__45__cpo4cendE:
	.zero		1
	.type		_ZN40_INTERNAL_42371f7c_4_k_cu_898d326d_237774cuda3std6ranges3__45__cpo4swapE,@object
	.size		_ZN40_INTERNAL_42371f7c_4_k_cu_898d326d_237774cuda3std6ranges3__45__cpo4swapE,(.L_8 - _ZN40_INTERNAL_42371f7c_4_k_cu_898d326d_237774cuda3std6ranges3__45__cpo4swapE)
_ZN40_INTERNAL_42371f7c_4_k_cu_898d326d_237774cuda3std6ranges3__45__cpo4swapE:
	.zero		1
.L_8:


//--------------------- .nv.constant0._ZN7cutlass13device_kernelINS_4gemm6kernel13GemmUniversalIN4cute5tupleIJiiiiEEENS1_10collective13CollectiveMmaINS1_34MainloopSm90TmaGmmaWarpSpecializedILi7ENS5_IJNS4_1CILi2EEESB_NSA_ILi1EEEEEENS1_35KernelTmaWarpSpecializedCooperativeEEENS5_IJNSA_ILi256EEESG_NSA_ILi32EEEEEENS_6half_tENS5_IJlSC_lEEESJ_SK_NS4_8TiledMMAINS4_8MMA_AtomIJNS4_4SM904GMMA26MMA_64x256x16_F32F16F16_SSILNSO_5MajorE0ELSQ_0ELNSO_7ScaleInE1ELSR_1EEEEEENS4_6LayoutINS5_IJSB_SC_SC_EEENS5_IJSC_NSA_ILi0EEESW_EEEEENS5_IJNS4_10UnderscoreESZ_SZ_EEEEENS4_23SM90_TMA_LOAD_MULTICASTENS4_14ComposedLayoutINS4_7SwizzleILi2ELi4ELi3EEENS4_18smem_ptr_flag_bitsILi16EEENSU_INS5_IJNSA_ILi8EEESH_EEENS5_IJSH_SC_EEEEEEEvNS4_8identityES12_S1C_vS1D_EENS_8epilogue10collective6detail29Sm90TmaWarpSpecializedAdapterINS1G_15DefaultEpilogueISJ_SK_SK_NS1F_6thread17LinearCombinationISJ_Li1EffLNS1K_9ScaleType4KindE0ELNS_15FloatRoundStyleE2ESJ_EENS1_15EpilogueDefaultEEEEEvvEEEEvNT_6ParamsE --------------------------
	.section	.nv.constant0._ZN7cutlass13device_kernelINS_4gemm6kernel13GemmUniversalIN4cute5tupleIJiiiiEEENS1_10collective13CollectiveMmaINS1_34MainloopSm90TmaGmmaWarpSpecializedILi7ENS5_IJNS4_1CILi2EEESB_NSA_ILi1EEEEEENS1_35KernelTmaWarpSpecializedCooperativeEEENS5_IJNSA_ILi256EEESG_NSA_ILi32EEEEEENS_6half_tENS5_IJlSC_lEEESJ_SK_NS4_8TiledMMAINS4_8MMA_AtomIJNS4_4SM904GMMA26MMA_64x256x16_F32F16F16_SSILNSO_5MajorE0ELSQ_0ELNSO_7ScaleInE1ELSR_1EEEEEENS4_6LayoutINS5_IJSB_SC_SC_EEENS5_IJSC_NSA_ILi0EEESW_EEEEENS5_IJNS4_10UnderscoreESZ_SZ_EEEEENS4_23SM90_TMA_LOAD_MULTICASTENS4_14ComposedLayoutINS4_7SwizzleILi2ELi4ELi3EEENS4_18smem_ptr_flag_bitsILi16EEENSU_INS5_IJNSA_ILi8EEESH_EEENS5_IJSH_SC_EEEEEEEvNS4_8identityES12_S1C_vS1D_EENS_8epilogue10collective6detail29Sm90TmaWarpSpecializedAdapterINS1G_15DefaultEpilogueISJ_SK_SK_NS1F_6thread17LinearCombinationISJ_Li1EffLNS1K_9ScaleType4KindE0ELNS_15FloatRoundStyleE2ESJ_EENS1_15EpilogueDefaultEEEEEvvEEEEvNT_6ParamsE,"a",@progbits
	.sectionflags	@""
	.align	4
.nv.constant0._ZN7cutlass13device_kernelINS_4gemm6kernel13GemmUniversalIN4cute5tupleIJiiiiEEENS1_10collective13CollectiveMmaINS1_34MainloopSm90TmaGmmaWarpSpecializedILi7ENS5_IJNS4_1CILi2EEESB_NSA_ILi1EEEEEENS1_35KernelTmaWarpSpecializedCooperativeEEENS5_IJNSA_ILi256EEESG_NSA_ILi32EEEEEENS_6half_tENS5_IJlSC_lEEESJ_SK_NS4_8TiledMMAINS4_8MMA_AtomIJNS4_4SM904GMMA26MMA_64x256x16_F32F16F16_SSILNSO_5MajorE0ELSQ_0ELNSO_7ScaleInE1ELSR_1EEEEEENS4_6LayoutINS5_IJSB_SC_SC_EEENS5_IJSC_NSA_ILi0EEESW_EEEEENS5_IJNS4_10UnderscoreESZ_SZ_EEEEENS4_23SM90_TMA_LOAD_MULTICASTENS4_14ComposedLayoutINS4_7SwizzleILi2ELi4ELi3EEENS4_18smem_ptr_flag_bitsILi16EEENSU_INS5_IJNSA_ILi8EEESH_EEENS5_IJSH_SC_EEEEEEEvNS4_8identityES12_S1C_vS1D_EENS_8epilogue10collective6detail29Sm90TmaWarpSpecializedAdapterINS1G_15DefaultEpilogueISJ_SK_SK_NS1F_6thread17LinearCombinationISJ_Li1EffLNS1K_9ScaleType4KindE0ELNS_15FloatRoundStyleE2ESJ_EENS1_15EpilogueDefaultEEEEEvvEEEEvNT_6ParamsE:
	.zero		1664


//--------------------- SYMBOLS --------------------------

	.type		.nv.reservedSmem.offset0,@object
	.size		.nv.reservedSmem.offset0,0x4
	.type		__assertfail,@function
